	.target	sm_90a

	.elftype	@"ET_EXEC"


//--------------------- .note.nv.tkinfo           --------------------------
	.section	.note.nv.tkinfo,"",@"SHT_NOTE"
	.sectionflags	@"SHF_NOTE_NV_TKINFO"
	.tkinfo
        /*0018*/ 	.word	0x00000002
        /*0030*/ 	.string	""
        /*0030*/ 	.string	"ptxas"
        /*0030*/ 	.string	"Cuda compilation tools, release 13.0, V13.0.88"
        /*0030*/ 	.string	"Build cuda_13.0.r13.0/compiler.36424714_0"
        /*0030*/ 	.string	"-v  -suppress-debug-info  -lineinfo  -arch sm_90a "



//--------------------- .note.nv.cuinfo           --------------------------
	.section	.note.nv.cuinfo,"",@"SHT_NOTE"
	.sectionflags	@"SHF_NOTE_NV_CUINFO"
        /*0018*/ 	.short	0x0002
        /*001a*/ 	.short	0x005a
        /*001c*/ 	.short	0x0082
	.zero		2


//--------------------- .nv.info                  --------------------------
	.section	.nv.info,"",@"SHT_CUDA_INFO"
	.align	4


	//----- nvinfo : EIATTR_REGCOUNT
	.align		4
        /*0000*/ 	.byte	0x04, 0x2f
        /*0002*/ 	.short	(.L_1 - .L_0)
	.align		4
.L_0:
        /*0004*/ 	.word	index@(gluon_wgmma)
        /*0008*/ 	.word	0x0000002a


	//----- nvinfo : EIATTR_FRAME_SIZE
	.align		4
.L_1:
        /*000c*/ 	.byte	0x04, 0x11
        /*000e*/ 	.short	(.L_3 - .L_2)
	.align		4
.L_2:
        /*0010*/ 	.word	index@(gluon_wgmma)
        /*0014*/ 	.word	0x00000000


	//----- nvinfo : EIATTR_MIN_STACK_SIZE
	.align		4
.L_3:
        /*0018*/ 	.byte	0x04, 0x12
        /*001a*/ 	.short	(.L_5 - .L_4)
	.align		4
.L_4:
        /*001c*/ 	.word	index@(gluon_wgmma)
        /*0020*/ 	.word	0x00000000
.L_5:


//--------------------- .nv.compat                --------------------------
	.section	.nv.compat,"",@"SHT_CUDA_COMPAT_INFO"
	.align	4
        /*0000*/ 	.byte	0x02, 0x09, 0x01, 0x00, 0x02, 0x02, 0x04, 0x00, 0x02, 0x05, 0x05, 0x00, 0x03, 0x07, 0x01, 0x01
        /*0010*/ 	.byte	0x02, 0x03, 0x03, 0x00, 0x02, 0x06, 0x01, 0x00, 0x04, 0x0b, 0x08, 0x00, 0x00, 0x00, 0x00, 0x00
        /*0020*/ 	.byte	0x00, 0x00, 0x00, 0x00


//--------------------- .nv.info.gluon_wgmma      --------------------------
	.section	.nv.info.gluon_wgmma,"",@"SHT_CUDA_INFO"
	.sectionflags	@""
	.align	4


	//----- nvinfo : EIATTR_CUDA_API_VERSION
	.align		4
        /*0000*/ 	.byte	0x04, 0x37
        /*0002*/ 	.short	(.L_7 - .L_6)
.L_6:
        /*0004*/ 	.word	0x00000082


	//----- nvinfo : EIATTR_KPARAM_INFO
	.align		4
.L_7:
        /*0008*/ 	.byte	0x04, 0x17
        /*000a*/ 	.short	(.L_9 - .L_8)
.L_8:
        /*000c*/ 	.word	0x00000000
        /*0010*/ 	.short	0x000a
        /*0012*/ 	.short	0x0048
        /*0014*/ 	.byte	0x00, 0xf4, 0x21, 0x00


	//----- nvinfo : EIATTR_KPARAM_INFO
	.align		4
.L_9:
        /*0018*/ 	.byte	0x04, 0x17
        /*001a*/ 	.short	(.L_11 - .L_10)
.L_10:
        /*001c*/ 	.word	0x00000000
        /*0020*/ 	.short	0x0009
        /*0022*/ 	.short	0x0040
        /*0024*/ 	.byte	0x00, 0xf4, 0x21, 0x00


	//----- nvinfo : EIATTR_KPARAM_INFO
	.align		4
.L_11:
        /*0028*/ 	.byte	0x04, 0x17
        /*002a*/ 	.short	(.L_13 - .L_12)
.L_12:
        /*002c*/ 	.word	0x00000000
        /*0030*/ 	.short	0x0008
        /*0032*/ 	.short	0x0038
        /*0034*/ 	.byte	0x00, 0xf0, 0x21, 0x00


	//----- nvinfo : EIATTR_KPARAM_INFO
	.align		4
.L_13:
        /*0038*/ 	.byte	0x04, 0x17
        /*003a*/ 	.short	(.L_15 - .L_14)
.L_14:
        /*003c*/ 	.word	0x00000000
        /*0040*/ 	.short	0x0007
        /*0042*/ 	.short	0x0030
        /*0044*/ 	.byte	0x00, 0xf0, 0x21, 0x00


	//----- nvinfo : EIATTR_KPARAM_INFO
	.align		4
.L_15:
        /*0048*/ 	.byte	0x04, 0x17
        /*004a*/ 	.short	(.L_17 - .L_16)
.L_16:
        /*004c*/ 	.word	0x00000000
        /*0050*/ 	.short	0x0006
        /*0052*/ 	.short	0x0028
        /*0054*/ 	.byte	0x00, 0xf0, 0x21, 0x00


	//----- nvinfo : EIATTR_KPARAM_INFO
	.align		4
.L_17:
        /*0058*/ 	.byte	0x04, 0x17
        /*005a*/ 	.short	(.L_19 - .L_18)
.L_18:
        /*005c*/ 	.word	0x00000000
        /*0060*/ 	.short	0x0005
        /*0062*/ 	.short	0x0020
        /*0064*/ 	.byte	0x00, 0xf0, 0x11, 0x00


	//----- nvinfo : EIATTR_KPARAM_INFO
	.align		4
.L_19:
        /*0068*/ 	.byte	0x04, 0x17
        /*006a*/ 	.short	(.L_21 - .L_20)
.L_20:
        /*006c*/ 	.word	0x00000000
        /*0070*/ 	.short	0x0004
        /*0072*/ 	.short	0x001c
        /*0074*/ 	.byte	0x00, 0xf0, 0x11, 0x00


	//----- nvinfo : EIATTR_KPARAM_INFO
	.align		4
.L_21:
        /*0078*/ 	.byte	0x04, 0x17
        /*007a*/ 	.short	(.L_23 - .L_22)
.L_22:
        /*007c*/ 	.word	0x00000000
        /*0080*/ 	.short	0x0003
        /*0082*/ 	.short	0x0018
        /*0084*/ 	.byte	0x00, 0xf0, 0x11, 0x00


	//----- nvinfo : EIATTR_KPARAM_INFO
	.align		4
.L_23:
        /*0088*/ 	.byte	0x04, 0x17
        /*008a*/ 	.short	(.L_25 - .L_24)
.L_24:
        /*008c*/ 	.word	0x00000000
        /*0090*/ 	.short	0x0002
        /*0092*/ 	.short	0x0010
        /*0094*/ 	.byte	0x00, 0xf4, 0x21, 0x00


	//----- nvinfo : EIATTR_KPARAM_INFO
	.align		4
.L_25:
        /*0098*/ 	.byte	0x04, 0x17
        /*009a*/ 	.short	(.L_27 - .L_26)
.L_26:
        /*009c*/ 	.word	0x00000000
        /*00a0*/ 	.short	0x0001
        /*00a2*/ 	.short	0x0008
        /*00a4*/ 	.byte	0x00, 0xf4, 0x21, 0x00


	//----- nvinfo : EIATTR_KPARAM_INFO
	.align		4
.L_27:
        /*00a8*/ 	.byte	0x04, 0x17
        /*00aa*/ 	.short	(.L_29 - .L_28)
.L_28:
        /*00ac*/ 	.word	0x00000000
        /*00b0*/ 	.short	0x0000
        /*00b2*/ 	.short	0x0000
        /*00b4*/ 	.byte	0x00, 0xf4, 0x21, 0x00


	//----- nvinfo : EIATTR_SPARSE_MMA_MASK
	.align		4
.L_29:
        /*00b8*/ 	.byte	0x03, 0x50
        /*00ba*/ 	.short	0x0000


	//----- nvinfo : EIATTR_MAXREG_COUNT
	.align		4
        /*00bc*/ 	.byte	0x03, 0x1b
        /*00be*/ 	.short	0x00ff


	//----- nvinfo : EIATTR_NUM_BARRIERS
	.align		4
        /*00c0*/ 	.byte	0x02, 0x4c
        /*00c2*/ 	.byte	0x01
	.zero		1


	//----- nvinfo : EIATTR_MERCURY_ISA_VERSION
	.align		4
        /*00c4*/ 	.byte	0x03, 0x5f
        /*00c6*/ 	.short	0x0101


	//----- nvinfo : EIATTR_INT_WARP_WIDE_INSTR_OFFSETS
	.align		4
        /*00c8*/ 	.byte	0x04, 0x31
        /*00ca*/ 	.short	(.L_31 - .L_30)


	//   ....[0]....
.L_30:
        /*00cc*/ 	.word	0x000012d0


	//   ....[1]....
        /*00d0*/ 	.word	0x00001360


	//   ....[2]....
        /*00d4*/ 	.word	0x000015d0


	//   ....[3]....
        /*00d8*/ 	.word	0x000015e0


	//   ....[4]....
        /*00dc*/ 	.word	0x000015f0


	//   ....[5]....
        /*00e0*/ 	.word	0x00001690


	//   ....[6]....
        /*00e4*/ 	.word	0x00001d40


	//   ....[7]....
        /*00e8*/ 	.word	0x00001d50


	//----- nvinfo : EIATTR_COOP_GROUP_MASK_REGIDS
	.align		4
.L_31:
        /*00ec*/ 	.byte	0x04, 0x29
        /*00ee*/ 	.short	(.L_33 - .L_32)


	//   ....[0]....
.L_32:
        /*00f0*/ 	.word	0xffffffff


	//   ....[1]....
        /*00f4*/ 	.word	0xffffffff


	//   ....[2]....
        /*00f8*/ 	.word	0xffffffff


	//----- nvinfo : EIATTR_COOP_GROUP_INSTR_OFFSETS
	.align		4
.L_33:
        /*00fc*/ 	.byte	0x04, 0x28
        /*00fe*/ 	.short	(.L_35 - .L_34)


	//   ....[0]....
.L_34:
        /*0100*/ 	.word	0x00000150


	//   ....[1]....
        /*0104*/ 	.word	0x00000720


	//   ....[2]....
        /*0108*/ 	.word	0x00000cd0


	//----- nvinfo : EIATTR_MBARRIER_INSTR_OFFSETS
	.align		4
.L_35:
        /*010c*/ 	.byte	0x04, 0x39
        /*010e*/ 	.short	(.L_37 - .L_36)


	//   ....[0]....
.L_36:
        /*0110*/ 	.word	0x000013a0
        /*0114*/ 	.word	0x000000ff
        /*0118*/ 	.word	0x00008000
        /*011c*/ 	.short	0x0100
        /*011e*/ 	.byte	0x08
	.zero		1


	//   ....[1]....
        /*0120*/ 	.word	0x00001730
        /*0124*/ 	.word	0x000000ff
        /*0128*/ 	.word	0x00008000
        /*012c*/ 	.short	0x010a
        /*012e*/ 	.byte	0x08
	.zero		1


	//   ....[2]....
        /*0130*/ 	.word	0x00001cc0
        /*0134*/ 	.word	0x000000ff
        /*0138*/ 	.word	0x00008000
        /*013c*/ 	.short	0x0108
        /*013e*/ 	.byte	0x08
	.zero		1


	//   ....[3]....
        /*0140*/ 	.word	0x00001de0
        /*0144*/ 	.word	0x000000ff
        /*0148*/ 	.word	0x00008000
        /*014c*/ 	.short	0x010a
        /*014e*/ 	.byte	0x08
	.zero		1


	//----- nvinfo : EIATTR_NUM_MBARRIERS
	.align		4
.L_37:
        /*0150*/ 	.byte	0x03, 0x38
        /*0152*/ 	.short	0x0001


	//----- nvinfo : EIATTR_EXIT_INSTR_OFFSETS
	.align		4
        /*0154*/ 	.byte	0x04, 0x1c
        /*0156*/ 	.short	(.L_39 - .L_38)


	//   ....[0]....
.L_38:
        /*0158*/ 	.word	0x00001dd0


	//----- nvinfo : EIATTR_REQNTID
	.align		4
.L_39:
        /*015c*/ 	.byte	0x04, 0x10
        /*015e*/ 	.short	(.L_41 - .L_40)
.L_40:
        /*0160*/ 	.word	0x00000100
        /*0164*/ 	.word	0x00000001
        /*0168*/ 	.word	0x00000001


	//----- nvinfo : EIATTR_CRS_STACK_SIZE
	.align		4
.L_41:
        /*016c*/ 	.byte	0x04, 0x1e
        /*016e*/ 	.short	(.L_43 - .L_42)
.L_42:
        /*0170*/ 	.word	0x00000000


	//----- nvinfo : EIATTR_CBANK_PARAM_SIZE
	.align		4
.L_43:
        /*0174*/ 	.byte	0x03, 0x19
        /*0176*/ 	.short	0x0050


	//----- nvinfo : EIATTR_PARAM_CBANK
	.align		4
        /*0178*/ 	.byte	0x04, 0x0a
        /*017a*/ 	.short	(.L_45 - .L_44)
	.align		4
.L_44:
        /*017c*/ 	.word	index@(.nv.constant0.gluon_wgmma)
        /*0180*/ 	.short	0x0210
        /*0182*/ 	.short	0x0050


	//----- nvinfo : EIATTR_SW_WAR
	.align		4
.L_45:
        /*0184*/ 	.byte	0x04, 0x36
        /*0186*/ 	.short	(.L_47 - .L_46)
.L_46:
        /*0188*/ 	.word	0x00000008
.L_47:


//--------------------- .nv.callgraph             --------------------------
	.section	.nv.callgraph,"",@"SHT_CUDA_CALLGRAPH"
	.align	4
	.sectionentsize	8
	.align		4
        /*0000*/ 	.word	0x00000000
	.align		4
        /*0004*/ 	.word	0xffffffff
	.align		4
        /*0008*/ 	.word	0x00000000
	.align		4
        /*000c*/ 	.word	0xfffffffe
	.align		4
        /*0010*/ 	.word	0x00000000
	.align		4
        /*0014*/ 	.word	0xfffffffd
	.align		4
        /*0018*/ 	.word	0x00000000
	.align		4
        /*001c*/ 	.word	0xfffffffc


//--------------------- .text.gluon_wgmma         --------------------------
	.section	.text.gluon_wgmma,"ax",@progbits
	.align	128
        .global         gluon_wgmma
        .type           gluon_wgmma,@function
        .size           gluon_wgmma,(.L_x_52 - gluon_wgmma)
        .other          gluon_wgmma,@"STO_CUDA_ENTRY STV_DEFAULT"
gluon_wgmma:
.text.gluon_wgmma:
[----:B------:R-:W-:Y:S01]  /*0000*/  LDC R1, c[0x0][0x28] ;  /* 0x00000a00ff017b82 */ /* 0x000fe20000000800 */
[----:B------:R-:W1:Y:S07]  /*0010*/  S2R R0, SR_TID.X ;  /* 0x0000000000007919 */ /* 0x000e6e0000002100 */
[----:B------:R-:W2:Y:S01]  /*0020*/  S2UR UR4, SR_CgaCtaId ;  /* 0x00000000000479c3 */ /* 0x000ea20000008800 */
[----:B------:R-:W-:Y:S01]  /*0030*/  UMOV UR8, 0x400 ;  /* 0x0000040000087882 */ /* 0x000fe20000000000 */
[----:B------:R-:W-:Y:S01]  /*0040*/  ULDC UR6, c[0x0][0xc] ;  /* 0x0000030000067ab9 */ /* 0x000fe20000000800 */
[----:B------:R-:W-:Y:S01]  /*0050*/  ULDC.64 UR52, c[0x0][0x250] ;  /* 0x0000940000347ab9 */ /* 0x000fe20000000a00 */
[----:B------:R-:W-:Y:S04]  /*0060*/  BSSY B0, `(.L_x_0) ;  /* 0x000001e000007945 */ /* 0x000fe80003800000 */
[----:B------:R-:W3:Y:S08]  /*0070*/  LDC R2, c[0x0][0x228] ;  /* 0x00008a00ff027b82 */ /* 0x000ef00000000800 */
[----:B------:R-:W4:Y:S08]  /*0080*/  LDC R8, c[0x0][0x230] ;  /* 0x00008c00ff087b82 */ /* 0x000f300000000800 */
[----:B------:R-:W-:Y:S01]  /*0090*/  S2UR UR11, SR_CTAID.Y ;  /* 0x00000000000b79c3 */ /* 0x000fe20000002600 */
[----:B--2---:R-:W-:-:S03]  /*00a0*/  ULEA UR8, UR4, UR8, 0x18 ;  /* 0x0000000804087291 */ /* 0x004fc6000f8ec03f */
[----:B------:R-:W-:Y:S01]  /*00b0*/  ULDC UR4, c[0x0][0x10] ;  /* 0x0000040000047ab9 */ /* 0x000fe20000000800 */
[----:B-1----:R-:W-:-:S03]  /*00c0*/  LOP3.LUT R6, R0, 0xff, RZ, 0xc0, !PT ;  /* 0x000000ff00067812 */ /* 0x002fc600078ec0ff */
[----:B------:R-:W1:Y:S01]  /*00d0*/  S2UR UR5, SR_CTAID.Z ;  /* 0x00000000000579c3 */ /* 0x000e620000002700 */
[----:B---3--:R-:W-:Y:S01]  /*00e0*/  VIADD R2, R2, 0xffffffff ;  /* 0xffffffff02027836 */ /* 0x008fe20000000000 */
[C---:B------:R-:W-:Y:S02]  /*00f0*/  ISETP.GE.U32.AND P0, PT, R6.reuse, 0x20, PT ;  /* 0x000000200600780c */ /* 0x040fe40003f06070 */
[C---:B------:R-:W-:Y:S02]  /*0100*/  ISETP.NE.U32.AND P2, PT, R6.reuse, RZ, PT ;  /* 0x000000ff0600720c */ /* 0x040fe40003f45070 */
[----:B------:R-:W-:Y:S02]  /*0110*/  LEA R10, R6, UR8, 0x2 ;  /* 0x00000008060a7c11 */ /* 0x000fe4000f8e10ff */
[----:B------:R-:W2:Y:S01]  /*0120*/  S2UR UR54, SR_CTAID.X ;  /* 0x00000000003679c3 */ /* 0x000ea20000002500 */
[----:B----4-:R-:W-:-:S06]  /*0130*/  VIADD R13, R8, 0xffffffff ;  /* 0xffffffff080d7836 */ /* 0x010fcc0000000000 */
[----:B------:R3:W-:Y:S01]  /*0140*/  @!P0 STS [R10], RZ ;  /* 0x000000ff0a008388 */ /* 0x0007e20000000800 */
[----:B------:R-:W-:-:S03]  /*0150*/  NOP ;  /* 0x0000000000007918 */ /* 0x000fc60000000000 */
[----:B------:R3:W-:Y:S01]  /*0160*/  @!P2 STS [UR8+0x24], R2 ;  /* 0x00002402ff00a988 */ /* 0x0007e20008000808 */
[----:B-1----:R-:W-:-:S03]  /*0170*/  UIMAD UR4, UR5, UR4, UR11 ;  /* 0x00000004050472a4 */ /* 0x002fc6000f8e020b */
[----:B------:R3:W-:Y:S01]  /*0180*/  @!P2 STS [UR8+0x20], R13 ;  /* 0x0000200dff00a988 */ /* 0x0007e20008000808 */
[----:B--2---:R-:W-:-:S04]  /*0190*/  UIMAD UR4, UR4, UR6, UR54 ;  /* 0x00000006040472a4 */ /* 0x004fc8000f8e0236 */
[----:B------:R-:W-:-:S04]  /*01a0*/  UIMAD UR4, UR4, 0x180, URZ ;  /* 0x00000180040478a4 */ /* 0x000fc8000f8e023f */
[----:B------:R-:W-:-:S04]  /*01b0*/  UIADD3 UR16, UP0, UR4, UR52, URZ ;  /* 0x0000003404107290 */ /* 0x000fc8000ff1e03f */
[----:B------:R-:W-:Y:S01]  /*01c0*/  ULEA.HI.X.SX32 UR17, UR4, UR53, 0x1, UP0 ;  /* 0x0000003504117291 */ /* 0x000fe200080f0e3f */
[----:B---3--:R-:W-:Y:S11]  /*01d0*/  @P2 BRA `(.L_x_1) ;  /* 0x0000000000182947 */ /* 0x008ff60003800000 */
[----:B------:R-:W1:Y:S01]  /*01e0*/  LDS R3, [UR8+0x8] ;  /* 0x00000808ff037984 */ /* 0x000e620008000800 */
[----:B------:R-:W2:Y:S01]  /*01f0*/  LDC.64 R14, c[0x0][0x210] ;  /* 0x00008400ff0e7b82 */ /* 0x000ea20000000a00 */
[----:B------:R-:W-:Y:S02]  /*0200*/  IMAD.MOV.U32 R4, RZ, RZ, 0x70 ;  /* 0x00000070ff047424 */ /* 0x000fe400078e00ff */
[----:B--2---:R2:W-:Y:S03]  /*0210*/  STS.64 [UR8], R14 ;  /* 0x0000000eff007988 */ /* 0x0045e60008000a08 */
[----:B-1----:R-:W-:-:S05]  /*0220*/  LOP3.LUT R3, R3, 0x10, R4, 0xd8, !PT ;  /* 0x0000001003037812 */ /* 0x002fca00078ed804 */
[----:B------:R2:W-:Y:S02]  /*0230*/  STS [UR8+0x8], R3 ;  /* 0x00000803ff007988 */ /* 0x0005e40008000808 */
.L_x_1:
[----:B------:R-:W-:Y:S05]  /*0240*/  BSYNC B0 ;  /* 0x0000000000007941 */ /* 0x000fea0003800000 */
.L_x_0:
[----:B------:R-:W-:Y:S04]  /*0250*/  BSSY B0, `(.L_x_2) ;  /* 0x000000a000007945 */ /* 0x000fe80003800000 */
[----:B------:R-:W-:Y:S05]  /*0260*/  @P2 BRA `(.L_x_3) ;  /* 0x0000000000202947 */ /* 0x000fea0003800000 */
[----:B--2---:R-:W1:Y:S01]  /*0270*/  LDS R3, [UR8+0x34] ;  /* 0x00003408ff037984 */ /* 0x004e620008000800 */
[----:B------:R-:W-:Y:S02]  /*0280*/  IMAD.MOV.U32 R4, RZ, RZ, 0x3f000000 ;  /* 0x3f000000ff047424 */ /* 0x000fe400078e00ff */
[----:B------:R-:W-:Y:S01]  /*0290*/  @!P2 IMAD.MOV.U32 R5, RZ, RZ, 0x3f ;  /* 0x0000003fff05a424 */ /* 0x000fe200078e00ff */
[----:B------:R-:W2:Y:S02]  /*02a0*/  @!P2 LDS R12, [UR8+0x38] ;  /* 0x00003808ff0ca984 */ /* 0x000ea40008000800 */
[----:B-1----:R-:W-:Y:S02]  /*02b0*/  LOP3.LUT R3, R3, 0xff000000, R4, 0xb8, !PT ;  /* 0xff00000003037812 */ /* 0x002fe400078eb804 */
[----:B--2---:R-:W-:-:S03]  /*02c0*/  @!P2 LOP3.LUT R4, R12, 0xff, R5, 0xb8, !PT ;  /* 0x000000ff0c04a812 */ /* 0x004fc600078eb805 */
[----:B------:R1:W-:Y:S04]  /*02d0*/  STS [UR8+0x34], R3 ;  /* 0x00003403ff007988 */ /* 0x0003e80008000808 */
[----:B------:R1:W-:Y:S02]  /*02e0*/  @!P2 STS [UR8+0x38], R4 ;  /* 0x00003804ff00a988 */ /* 0x0003e40008000808 */
.L_x_3:
[----:B------:R-:W-:Y:S05]  /*02f0*/  BSYNC B0 ;  /* 0x0000000000007941 */ /* 0x000fea0003800000 */
.L_x_2:
[----:B------:R-:W-:Y:S04]  /*0300*/  BSSY B0, `(.L_x_4) ;  /* 0x000000e000007945 */ /* 0x000fe80003800000 */
[----:B------:R-:W-:Y:S05]  /*0310*/  @P2 BRA `(.L_x_5) ;  /* 0x0000000000302947 */ /* 0x000fea0003800000 */
[----:B-1----:R-:W1:Y:S01]  /*0320*/  LDS R4, [UR8+0x34] ;  /* 0x00003408ff047984 */ /* 0x002e620008000800 */
[----:B--2---:R-:W2:Y:S03]  /*0330*/  LDC.64 R14, c[0x0][0x238] ;  /* 0x00008e00ff0e7b82 */ /* 0x004ea60000000a00 */
[----:B------:R-:W3:Y:S01]  /*0340*/  LDS R3, [UR8+0x1c] ;  /* 0x00001c08ff037984 */ /* 0x000ee20008000800 */
[C---:B--2---:R-:W-:Y:S01]  /*0350*/  SHF.L.U64.HI R12, R14.reuse, 0x1, R15 ;  /* 0x000000010e0c7819 */ /* 0x044fe2000001020f */
[----:B------:R-:W-:-:S03]  /*0360*/  IMAD.SHL.U32 R5, R14, 0x2, RZ ;  /* 0x000000020e057824 */ /* 0x000fc600078e00ff */
[--C-:B------:R-:W-:Y:S02]  /*0370*/  SHF.R.U32.HI R14, RZ, 0x4, R12.reuse ;  /* 0x00000004ff0e7819 */ /* 0x100fe4000001160c */
[----:B------:R-:W-:-:S05]  /*0380*/  SHF.R.U64 R5, R5, 0x4, R12 ;  /* 0x0000000405057819 */ /* 0x000fca000000120c */
[----:B------:R4:W-:Y:S01]  /*0390*/  STS [UR8+0xc], R5 ;  /* 0x00000c05ff007988 */ /* 0x0009e20008000808 */
[----:B-1----:R-:W-:Y:S02]  /*03a0*/  LOP3.LUT R4, R4, 0x7, RZ, 0xb8, !PT ;  /* 0x0000000704047812 */ /* 0x002fe400078eb8ff */
[----:B---3--:R-:W-:-:S03]  /*03b0*/  LOP3.LUT R3, R3, 0xf, R14, 0xb8, !PT ;  /* 0x0000000f03037812 */ /* 0x008fc600078eb80e */
[----:B------:R4:W-:Y:S04]  /*03c0*/  STS [UR8+0x34], R4 ;  /* 0x00003404ff007988 */ /* 0x0009e80008000808 */
[----:B------:R4:W-:Y:S02]  /*03d0*/  STS [UR8+0x1c], R3 ;  /* 0x00001c03ff007988 */ /* 0x0009e40008000808 */
.L_x_5:
[----:B------:R-:W-:Y:S05]  /*03e0*/  BSYNC B0 ;  /* 0x0000000000007941 */ /* 0x000fea0003800000 */
.L_x_4:
[----:B------:R-:W-:Y:S04]  /*03f0*/  BSSY B1, `(.L_x_6) ;  /* 0x000001b000017945 */ /* 0x000fe80003800000 */
[----:B------:R-:W-:Y:S01]  /*0400*/  BSSY B0, `(.L_x_7) ;  /* 0x0000016000007945 */ /* 0x000fe20003800000 */
[----:B------:R-:W-:-:S03]  /*0410*/  IMAD.MOV.U32 R7, RZ, RZ, RZ ;  /* 0x000000ffff077224 */ /* 0x000fc600078e00ff */
[----:B------:R-:W-:Y:S05]  /*0420*/  @P2 BRA `(.L_x_8) ;  /* 0x0000000000202947 */ /* 0x000fea0003800000 */
[----:B-12-4-:R-:W1:Y:S02]  /*0430*/  LDS R3, [UR8+0x34] ;  /* 0x00003408ff037984 */ /* 0x016e640008000800 */
[----:B-1----:R-:W-:-:S05]  /*0440*/  LOP3.LUT R3, R3, 0x38, RZ, 0xb8, !PT ;  /* 0x0000003803037812 */ /* 0x002fca00078eb8ff */
[----:B------:R1:W-:Y:S01]  /*0450*/  STS [UR8+0x34], R3 ;  /* 0x00003403ff007988 */ /* 0x0003e20008000808 */
[----:B------:R-:W-:Y:S05]  /*0460*/  @P2 BRA `(.L_x_9) ;  /* 0x0000000000202947 */ /* 0x000fea0003800000 */
[----:B-1----:R-:W1:Y:S01]  /*0470*/  LDS R3, [UR8+0x8] ;  /* 0x00000808ff037984 */ /* 0x002e620008000800 */
[----:B------:R-:W-:-:S05]  /*0480*/  IMAD.MOV.U32 R4, RZ, RZ, 0x780 ;  /* 0x00000780ff047424 */ /* 0x000fca00078e00ff */
[----:B-1----:R-:W-:-:S05]  /*0490*/  LOP3.LUT R3, R3, 0x300, R4, 0xd8, !PT ;  /* 0x0000030003037812 */ /* 0x002fca00078ed804 */
[----:B------:R3:W-:Y:S02]  /*04a0*/  STS [UR8+0x8], R3 ;  /* 0x00000803ff007988 */ /* 0x0007e40008000808 */
.L_x_8:
[----:B------:R-:W-:Y:S05]  /*04b0*/  @P2 BRA `(.L_x_10) ;  /* 0x0000000000282947 */ /* 0x000fea0003800000 */
[----:B-1234-:R-:W1:Y:S02]  /*04c0*/  LDS R3, [UR8+0x8] ;  /* 0x00000808ff037984 */ /* 0x01ee640008000800 */
[----:B-1----:R-:W-:-:S05]  /*04d0*/  LOP3.LUT R3, R3, 0x1800, RZ, 0xb8, !PT ;  /* 0x0000180003037812 */ /* 0x002fca00078eb8ff */
[----:B------:R2:W-:Y:S02]  /*04e0*/  STS [UR8+0x8], R3 ;  /* 0x00000803ff007988 */ /* 0x0005e40008000808 */
.L_x_9:
[----:B------:R-:W-:Y:S05]  /*04f0*/  @P2 BREAK B0 ;  /* 0x0000000000002942 */ /* 0x000fea0003800000 */
[----:B------:R-:W-:Y:S05]  /*0500*/  @P2 BRA `(.L_x_11) ;  /* 0x0000000000242947 */ /* 0x000fea0003800000 */
[----:B------:R-:W3:Y:S01]  /*0510*/  LDS R4, [UR8+0x8] ;  /* 0x00000808ff047984 */ /* 0x000ee20008000800 */
[----:B-12---:R-:W-:-:S05]  /*0520*/  IMAD.MOV.U32 R3, RZ, RZ, 0x6000 ;  /* 0x00006000ff037424 */ /* 0x006fca00078e00ff */
[----:B---3--:R-:W-:-:S04]  /*0530*/  LOP3.LUT R3, R4, 0x6000, R3, 0xd8, !PT ;  /* 0x0000600004037812 */ /* 0x008fc800078ed803 */
[----:B------:R-:W-:-:S05]  /*0540*/  LOP3.LUT R3, R3, 0x400000, RZ, 0xb8, !PT ;  /* 0x0040000003037812 */ /* 0x000fca00078eb8ff */
[----:B------:R5:W-:Y:S02]  /*0550*/  STS [UR8+0x8], R3 ;  /* 0x00000803ff007988 */ /* 0x000be40008000808 */
.L_x_10:
[----:B------:R-:W-:Y:S05]  /*0560*/  BSYNC B0 ;  /* 0x0000000000007941 */ /* 0x000fea0003800000 */
.L_x_7:
[----:B-12345:R-:W1:Y:S02]  /*0570*/  @!P2 LDS R3, [UR8+0x8] ;  /* 0x00000808ff03a984 */ /* 0x03ee640008000800 */
[----:B-1----:R-:W-:-:S05]  /*0580*/  @!P2 LOP3.LUT R3, R3, 0x8000, RZ, 0xb8, !PT ;  /* 0x000080000303a812 */ /* 0x002fca00078eb8ff */
[----:B------:R3:W-:Y:S02]  /*0590*/  @!P2 STS [UR8+0x8], R3 ;  /* 0x00000803ff00a988 */ /* 0x0007e40008000808 */
.L_x_11:
[----:B------:R-:W-:Y:S05]  /*05a0*/  BSYNC B1 ;  /* 0x0000000000017941 */ /* 0x000fea0003800000 */
.L_x_6:
[----:B------:R-:W-:Y:S05]  /*05b0*/  WARPSYNC.ALL ;  /* 0x0000000000007948 */ /* 0x000fea0003800000 */
[----:B-123--:R-:W1:Y:S02]  /*05c0*/  LDC R3, c[0x0][0x22c] ;  /* 0x00008b00ff037b82 */ /* 0x00ee640000000800 */
[----:B-1----:R-:W-:Y:S01]  /*05d0*/  VIADD R3, R3, 0xffffffff ;  /* 0xffffffff03037836 */ /* 0x002fe20000000000 */
[----:B------:R-:W-:Y:S06]  /*05e0*/  @P0 BRA `(.L_x_12) ;  /* 0x0000000000280947 */ /* 0x000fec0003800000 */
[----:B------:R-:W1:Y:S01]  /*05f0*/  S2R R4, SR_LANEID ;  /* 0x0000000000047919 */ /* 0x000e620000000000 */
[----:B------:R-:W-:Y:S05]  /*0600*/  WARPSYNC.ALL ;  /* 0x0000000000007948 */ /* 0x000fea0003800000 */
[----:B-1----:R-:W-:-:S05]  /*0610*/  IMAD.SHL.U32 R9, R4, 0x4, RZ ;  /* 0x0000000404097824 */ /* 0x002fca00078e00ff */
[----:B------:R-:W1:Y:S01]  /*0620*/  LDS R11, [R9+UR8] ;  /* 0x00000008090b7984 */ /* 0x000e620008000800 */
[----:B------:R-:W-:-:S05]  /*0630*/  IADD3 R4, P1, R9, UR16, RZ ;  /* 0x0000001009047c10 */ /* 0x000fca000ff3e0ff */
[----:B------:R-:W-:-:S05]  /*0640*/  IMAD.X R5, RZ, RZ, UR17, P1 ;  /* 0x00000011ff057e24 */ /* 0x000fca00088e06ff */
[----:B-1----:R1:W2:Y:S01]  /*0650*/  ATOMG.E.EXCH.STRONG.GPU PT, RZ, [R4], R11 ;  /* 0x0000000b04ff73a8 */ /* 0x0022a200041ee100 */
[----:B------:R-:W-:-:S04]  /*0660*/  DEPBAR {5,4,3,2,1,0} ;  /* 0x0000003f0000791a */ /* 0x000fc80000000000 */
[----:B------:R1:W-:Y:S01]  /*0670*/  UTMACCTL.IV [UR16] ;  /* 0x00000000100079b9 */ /* 0x0003e20008000000 */
[----:B------:R-:W-:Y:S01]  /*0680*/  NOP ;  /* 0x0000000000007918 */ /* 0x000fe20000000000 */
.L_x_12:
[----:B------:R-:W-:Y:S05]  /*0690*/  @P0 BRA `(.L_x_13) ;  /* 0x00000000000c0947 */ /* 0x000fea0003800000 */
[----:B------:R0:W-:Y:S01]  /*06a0*/  UTMACMDFLUSH ;  /* 0x00000000000079b7 */ /* 0x0001e20000000000 */
[----:B------:R-:W-:Y:S05]  /*06b0*/  @P0 BRA `(.L_x_13) ;  /* 0x0000000000040947 */ /* 0x000fea0003800000 */
[----:B------:R-:W-:-:S04]  /*06c0*/  DEPBAR.LE SB0, 0x0 ;  /* 0x000080000000791a */ /* 0x000fc80000000000 */
.L_x_13:
[----:B------:R-:W-:Y:S05]  /*06d0*/  WARPSYNC.ALL ;  /* 0x0000000000007948 */ /* 0x000fea0003800000 */
[----:B--2---:R-:W-:Y:S06]  /*06e0*/  BAR.SYNC.DEFER_BLOCKING 0x0 ;  /* 0x0000000000007b1d */ /* 0x004fec0000010000 */
[----:B------:R-:W-:Y:S02]  /*06f0*/  BSSY B1, `(.L_x_14) ;  /* 0x000000b000017945 */ /* 0x000fe40003800000 */
[----:B------:R-:W-:Y:S06]  /*0700*/  BAR.SYNC.DEFER_BLOCKING 0x0 ;  /* 0x0000000000007b1d */ /* 0x000fec0000010000 */
[----:B------:R2:W-:Y:S01]  /*0710*/  @!P0 STS [R10], RZ ;  /* 0x000000ff0a008388 */ /* 0x0005e20000000800 */
[----:B------:R-:W-:Y:S01]  /*0720*/  NOP ;  /* 0x0000000000007918 */ /* 0x000fe20000000000 */
[----:B------:R-:W-:Y:S05]  /*0730*/  @P2 BRA `(.L_x_15) ;  /* 0x0000000000182947 */ /* 0x000fea0003800000 */
[----:B-1----:R-:W1:Y:S01]  /*0740*/  LDS R4, [UR8+0x8] ;  /* 0x00000808ff047984 */ /* 0x002e620008000800 */
[----:B------:R-:W3:Y:S01]  /*0750*/  LDC.64 R14, c[0x0][0x218] ;  /* 0x00008600ff0e7b82 */ /* 0x000ee20000000a00 */
[----:B------:R-:W-:Y:S02]  /*0760*/  IMAD.MOV.U32 R5, RZ, RZ, 0x70 ;  /* 0x00000070ff057424 */ /* 0x000fe400078e00ff */
[----:B---3--:R3:W-:Y:S03]  /*0770*/  STS.64 [UR8], R14 ;  /* 0x0000000eff007988 */ /* 0x0087e60008000a08 */
[----:B-1----:R-:W-:-:S05]  /*0780*/  LOP3.LUT R4, R4, 0x10, R5, 0xd8, !PT ;  /* 0x0000001004047812 */ /* 0x002fca00078ed805 */
[----:B------:R3:W-:Y:S02]  /*0790*/  STS [UR8+0x8], R4 ;  /* 0x00000804ff007988 */ /* 0x0007e40008000808 */
.L_x_15:
[----:B-1----:R-:W-:Y:S05]  /*07a0*/  BSYNC B1 ;  /* 0x0000000000017941 */ /* 0x002fea0003800000 */
.L_x_14:
[----:B------:R-:W-:Y:S04]  /*07b0*/  BSSY B1, `(.L_x_16) ;  /* 0x000000a000017945 */ /* 0x000fe80003800000 */
[----:B------:R-:W-:Y:S05]  /*07c0*/  @P2 BRA `(.L_x_17) ;  /* 0x0000000000202947 */ /* 0x000fea0003800000 */
[----:B---3--:R-:W1:Y:S01]  /*07d0*/  LDS R4, [UR8+0x34] ;  /* 0x00003408ff047984 */ /* 0x008e620008000800 */
[----:B------:R-:W-:Y:S02]  /*07e0*/  IMAD.MOV.U32 R9, RZ, RZ, 0x3f000000 ;  /* 0x3f000000ff097424 */ /* 0x000fe400078e00ff */
[----:B------:R-:W-:Y:S01]  /*07f0*/  @!P2 IMAD.MOV.U32 R5, RZ, RZ, 0x7f ;  /* 0x0000007fff05a424 */ /* 0x000fe200078e00ff */
[----:B------:R-:W3:Y:S02]  /*0800*/  @!P2 LDS R12, [UR8+0x38] ;  /* 0x00003808ff0ca984 */ /* 0x000ee40008000800 */
[----:B-1----:R-:W-:Y:S02]  /*0810*/  LOP3.LUT R4, R4, 0xff000000, R9, 0xb8, !PT ;  /* 0xff00000004047812 */ /* 0x002fe400078eb809 */
[----:B---3--:R-:W-:-:S03]  /*0820*/  @!P2 LOP3.LUT R5, R12, 0xff, R5, 0xb8, !PT ;  /* 0x000000ff0c05a812 */ /* 0x008fc600078eb805 */
[----:B------:R1:W-:Y:S04]  /*0830*/  STS [UR8+0x34], R4 ;  /* 0x00003404ff007988 */ /* 0x0003e80008000808 */
[----:B------:R1:W-:Y:S02]  /*0840*/  @!P2 STS [UR8+0x38], R5 ;  /* 0x00003805ff00a988 */ /* 0x0003e40008000808 */
.L_x_17:
[----:B------:R-:W-:Y:S05]  /*0850*/  BSYNC B1 ;  /* 0x0000000000017941 */ /* 0x000fea0003800000 */
.L_x_16:
[----:B------:R-:W-:Y:S04]  /*0860*/  BSSY B1, `(.L_x_18) ;  /* 0x0000004000017945 */ /* 0x000fe80003800000 */
[----:B------:R-:W-:Y:S05]  /*0870*/  @P2 BRA `(.L_x_19) ;  /* 0x0000000000082947 */ /* 0x000fea0003800000 */
[----:B------:R4:W-:Y:S04]  /*0880*/  STS [UR8+0x24], R13 ;  /* 0x0000240dff007988 */ /* 0x0009e80008000808 */
[----:B------:R4:W-:Y:S02]  /*0890*/  STS [UR8+0x20], R3 ;  /* 0x00002003ff007988 */ /* 0x0009e40008000808 */
.L_x_19:
[----:B------:R-:W-:Y:S05]  /*08a0*/  BSYNC B1 ;  /* 0x0000000000017941 */ /* 0x000fea0003800000 */
.L_x_18:
[----:B------:R-:W-:Y:S04]  /*08b0*/  BSSY B1, `(.L_x_20) ;  /* 0x000000e000017945 */ /* 0x000fe80003800000 */
[----:B------:R-:W-:Y:S05]  /*08c0*/  @P2 BRA `(.L_x_21) ;  /* 0x0000000000302947 */ /* 0x000fea0003800000 */
[----:B-1----:R-:W1:Y:S01]  /*08d0*/  LDS R5, [UR8+0x34] ;  /* 0x00003408ff057984 */ /* 0x002e620008000800 */
[----:B---3--:R-:W3:Y:S03]  /*08e0*/  LDC.64 R14, c[0x0][0x240] ;  /* 0x00009000ff0e7b82 */ /* 0x008ee60000000a00 */
[----:B------:R-:W5:Y:S01]  /*08f0*/  LDS R4, [UR8+0x1c] ;  /* 0x00001c08ff047984 */ /* 0x000f620008000800 */
[C---:B---3--:R-:W-:Y:S01]  /*0900*/  SHF.L.U64.HI R12, R14.reuse, 0x1, R15 ;  /* 0x000000010e0c7819 */ /* 0x048fe2000001020f */
[----:B------:R-:W-:-:S03]  /*0910*/  IMAD.SHL.U32 R9, R14, 0x2, RZ ;  /* 0x000000020e097824 */ /* 0x000fc600078e00ff */
[--C-:B------:R-:W-:Y:S02]  /*0920*/  SHF.R.U32.HI R11, RZ, 0x4, R12.reuse ;  /* 0x00000004ff0b7819 */ /* 0x100fe4000001160c */
[----:B------:R-:W-:-:S05]  /*0930*/  SHF.R.U64 R9, R9, 0x4, R12 ;  /* 0x0000000409097819 */ /* 0x000fca000000120c */
[----:B------:R3:W-:Y:S01]  /*0940*/  STS [UR8+0xc], R9 ;  /* 0x00000c09ff007988 */ /* 0x0007e20008000808 */
[----:B-1----:R-:W-:Y:S02]  /*0950*/  LOP3.LUT R5, R5, 0x7, RZ, 0xb8, !PT ;  /* 0x0000000705057812 */ /* 0x002fe400078eb8ff */
[----:B-----5:R-:W-:-:S03]  /*0960*/  LOP3.LUT R4, R4, 0xf, R11, 0xb8, !PT ;  /* 0x0000000f04047812 */ /* 0x020fc600078eb80b */
[----:B------:R3:W-:Y:S04]  /*0970*/  STS [UR8+0x34], R5 ;  /* 0x00003405ff007988 */ /* 0x0007e80008000808 */
[----:B------:R3:W-:Y:S02]  /*0980*/  STS [UR8+0x1c], R4 ;  /* 0x00001c04ff007988 */ /* 0x0007e40008000808 */
.L_x_21:
[----:B------:R-:W-:Y:S05]  /*0990*/  BSYNC B1 ;  /* 0x0000000000017941 */ /* 0x000fea0003800000 */
.L_x_20:
[----:B------:R-:W-:Y:S04]  /*09a0*/  BSSY B2, `(.L_x_22) ;  /* 0x000001a000027945 */ /* 0x000fe80003800000 */
[----:B------:R-:W-:Y:S04]  /*09b0*/  BSSY B1, `(.L_x_23) ;  /* 0x0000015000017945 */ /* 0x000fe80003800000 */
[----:B------:R-:W-:Y:S05]  /*09c0*/  @P2 BRA `(.L_x_24) ;  /* 0x0000000000202947 */ /* 0x000fea0003800000 */
[----:B-1-3--:R-:W1:Y:S02]  /*09d0*/  LDS R4, [UR8+0x34] ;  /* 0x00003408ff047984 */ /* 0x00ae640008000800 */
[----:B-1----:R-:W-:-:S05]  /*09e0*/  LOP3.LUT R4, R4, 0x38, RZ, 0xb8, !PT ;  /* 0x0000003804047812 */ /* 0x002fca00078eb8ff */
[----:B------:R1:W-:Y:S01]  /*09f0*/  STS [UR8+0x34], R4 ;  /* 0x00003404ff007988 */ /* 0x0003e20008000808 */
[----:B------:R-:W-:Y:S05]  /*0a00*/  @P2 BRA `(.L_x_25) ;  /* 0x0000000000202947 */ /* 0x000fea0003800000 */
[----:B-1----:R-:W1:Y:S01]  /*0a10*/  LDS R4, [UR8+0x8] ;  /* 0x00000808ff047984 */ /* 0x002e620008000800 */
[----:B------:R-:W-:-:S05]  /*0a20*/  IMAD.MOV.U32 R5, RZ, RZ, 0x780 ;  /* 0x00000780ff057424 */ /* 0x000fca00078e00ff */
[----:B-1----:R-:W-:-:S05]  /*0a30*/  LOP3.LUT R4, R4, 0x300, R5, 0xd8, !PT ;  /* 0x0000030004047812 */ /* 0x002fca00078ed805 */
[----:B------:R5:W-:Y:S02]  /*0a40*/  STS [UR8+0x8], R4 ;  /* 0x00000804ff007988 */ /* 0x000be40008000808 */
.L_x_24:
[----:B------:R-:W-:Y:S05]  /*0a50*/  @P2 BRA `(.L_x_26) ;  /* 0x0000000000282947 */ /* 0x000fea0003800000 */
[----:B-1-3-5:R-:W1:Y:S02]  /*0a60*/  LDS R4, [UR8+0x8] ;  /* 0x00000808ff047984 */ /* 0x02ae640008000800 */
[----:B-1----:R-:W-:-:S05]  /*0a70*/  LOP3.LUT R4, R4, 0x1800, RZ, 0xb8, !PT ;  /* 0x0000180004047812 */ /* 0x002fca00078eb8ff */
[----:B------:R3:W-:Y:S02]  /*0a80*/  STS [UR8+0x8], R4 ;  /* 0x00000804ff007988 */ /* 0x0007e40008000808 */
.L_x_25:
[----:B------:R-:W-:Y:S05]  /*0a90*/  @P2 BREAK B1 ;  /* 0x0000000000012942 */ /* 0x000fea0003800000 */
[----:B------:R-:W-:Y:S05]  /*0aa0*/  @P2 BRA `(.L_x_27) ;  /* 0x0000000000242947 */ /* 0x000fea0003800000 */
[----:B-1-3--:R-:W1:Y:S01]  /*0ab0*/  LDS R4, [UR8+0x8] ;  /* 0x00000808ff047984 */ /* 0x00ae620008000800 */
[----:B------:R-:W-:-:S05]  /*0ac0*/  IMAD.MOV.U32 R5, RZ, RZ, 0x6000 ;  /* 0x00006000ff057424 */ /* 0x000fca00078e00ff */
[----:B-1----:R-:W-:-:S04]  /*0ad0*/  LOP3.LUT R4, R4, 0x6000, R5, 0xd8, !PT ;  /* 0x0000600004047812 */ /* 0x002fc800078ed805 */
[----:B------:R-:W-:-:S05]  /*0ae0*/  LOP3.LUT R4, R4, 0x400000, RZ, 0xb8, !PT ;  /* 0x0040000004047812 */ /* 0x000fca00078eb8ff */
[----:B------:R1:W-:Y:S02]  /*0af0*/  STS [UR8+0x8], R4 ;  /* 0x00000804ff007988 */ /* 0x0003e40008000808 */
.L_x_26:
[----:B------:R-:W-:Y:S05]  /*0b00*/  BSYNC B1 ;  /* 0x0000000000017941 */ /* 0x000fea0003800000 */
.L_x_23:
[----:B-1-3-5:R-:W1:Y:S02]  /*0b10*/  @!P2 LDS R4, [UR8+0x8] ;  /* 0x00000808ff04a984 */ /* 0x02ae640008000800 */
[----:B-1----:R-:W-:-:S05]  /*0b20*/  @!P2 LOP3.LUT R4, R4, 0x8000, RZ, 0xb8, !PT ;  /* 0x000080000404a812 */ /* 0x002fca00078eb8ff */
[----:B------:R5:W-:Y:S02]  /*0b30*/  @!P2 STS [UR8+0x8], R4 ;  /* 0x00000804ff00a988 */ /* 0x000be40008000808 */
.L_x_27:
[----:B------:R-:W-:Y:S05]  /*0b40*/  BSYNC B2 ;  /* 0x0000000000027941 */ /* 0x000fea0003800000 */
.L_x_22:
[----:B------:R-:W-:Y:S05]  /*0b50*/  WARPSYNC.ALL ;  /* 0x0000000000007948 */ /* 0x000fea0003800000 */
[----:B------:R-:W-:-:S04]  /*0b60*/  UIADD3 UR19, UR4, 0x80, URZ ;  /* 0x0000008004137890 */ /* 0x000fc8000fffe03f */
[----:B------:R-:W-:-:S04]  /*0b70*/  UIADD3 UR18, UP0, UR19, UR52, URZ ;  /* 0x0000003413127290 */ /* 0x000fc8000ff1e03f */
[----:B------:R-:W-:Y:S01]  /*0b80*/  ULEA.HI.X.SX32 UR19, UR19, UR53, 0x1, UP0 ;  /* 0x0000003513137291 */ /* 0x000fe200080f0e3f */
[----:B------:R-:W-:Y:S11]  /*0b90*/  @P0 BRA `(.L_x_28) ;  /* 0x0000000000280947 */ /* 0x000ff60003800000 */
[----:B-1-3-5:R-:W1:Y:S01]  /*0ba0*/  S2R R4, SR_LANEID ;  /* 0x0000000000047919 */ /* 0x02ae620000000000 */
[----:B------:R-:W-:Y:S05]  /*0bb0*/  WARPSYNC.ALL ;  /* 0x0000000000007948 */ /* 0x000fea0003800000 */
[----:B-1----:R-:W-:-:S05]  /*0bc0*/  IMAD.SHL.U32 R11, R4, 0x4, RZ ;  /* 0x00000004040b7824 */ /* 0x002fca00078e00ff */
[----:B------:R-:W1:Y:S01]  /*0bd0*/  LDS R9, [R11+UR8] ;  /* 0x000000080b097984 */ /* 0x000e620008000800 */
[----:B------:R-:W-:-:S05]  /*0be0*/  IADD3 R4, P1, R11, UR18, RZ ;  /* 0x000000120b047c10 */ /* 0x000fca000ff3e0ff */
[----:B------:R-:W-:-:S05]  /*0bf0*/  IMAD.X R5, RZ, RZ, UR19, P1 ;  /* 0x00000013ff057e24 */ /* 0x000fca00088e06ff */
[----:B-1----:R1:W3:Y:S01]  /*0c00*/  ATOMG.E.EXCH.STRONG.GPU PT, RZ, [R4], R9 ;  /* 0x0000000904ff73a8 */ /* 0x0022e200041ee100 */
[----:B------:R-:W-:-:S04]  /*0c10*/  DEPBAR {5,4,3,2,1,0} ;  /* 0x0000003f0000791a */ /* 0x000fc80000000000 */
[----:B------:R1:W-:Y:S01]  /*0c20*/  UTMACCTL.IV [UR18] ;  /* 0x00000000120079b9 */ /* 0x0003e20008000000 */
[----:B------:R-:W-:Y:S01]  /*0c30*/  NOP ;  /* 0x0000000000007918 */ /* 0x000fe20000000000 */
.L_x_28:
[----:B------:R-:W-:Y:S05]  /*0c40*/  @P0 BRA `(.L_x_29) ;  /* 0x00000000000c0947 */ /* 0x000fea0003800000 */
[----:B------:R0:W-:Y:S01]  /*0c50*/  UTMACMDFLUSH ;  /* 0x00000000000079b7 */ /* 0x0001e20000000000 */
[----:B------:R-:W-:Y:S05]  /*0c60*/  @P0 BRA `(.L_x_29) ;  /* 0x0000000000040947 */ /* 0x000fea0003800000 */
[----:B------:R-:W-:-:S04]  /*0c70*/  DEPBAR.LE SB0, 0x0 ;  /* 0x000080000000791a */ /* 0x000fc80000000000 */
.L_x_29:
[----:B------:R-:W-:Y:S05]  /*0c80*/  WARPSYNC.ALL ;  /* 0x0000000000007948 */ /* 0x000fea0003800000 */
[----:B---3--:R-:W-:Y:S06]  /*0c90*/  BAR.SYNC.DEFER_BLOCKING 0x0 ;  /* 0x0000000000007b1d */ /* 0x008fec0000010000 */
[----:B------:R-:W-:Y:S02]  /*0ca0*/  BSSY B2, `(.L_x_30) ;  /* 0x000000b000027945 */ /* 0x000fe40003800000 */
[----:B------:R-:W-:Y:S06]  /*0cb0*/  BAR.SYNC.DEFER_BLOCKING 0x0 ;  /* 0x0000000000007b1d */ /* 0x000fec0000010000 */
[----:B------:R3:W-:Y:S01]  /*0cc0*/  @!P0 STS [R10], RZ ;  /* 0x000000ff0a008388 */ /* 0x0007e20000000800 */
[----:B------:R-:W-:Y:S01]  /*0cd0*/  NOP ;  /* 0x0000000000007918 */ /* 0x000fe20000000000 */
[----:B------:R-:W-:Y:S05]  /*0ce0*/  @P2 BRA `(.L_x_31) ;  /* 0x0000000000182947 */ /* 0x000fea0003800000 */
[----:B-1---5:R-:W1:Y:S01]  /*0cf0*/  LDS R4, [UR8+0x8] ;  /* 0x00000808ff047984 */ /* 0x022e620008000800 */
[----:B--23--:R-:W2:Y:S01]  /*0d00*/  LDC.64 R10, c[0x0][0x220] ;  /* 0x00008800ff0a7b82 */ /* 0x00cea20000000a00 */
[----:B------:R-:W-:Y:S02]  /*0d10*/  IMAD.MOV.U32 R5, RZ, RZ, 0x70 ;  /* 0x00000070ff057424 */ /* 0x000fe400078e00ff */
[----:B--2---:R2:W-:Y:S03]  /*0d20*/  STS.64 [UR8], R10 ;  /* 0x0000000aff007988 */ /* 0x0045e60008000a08 */
[----:B-1----:R-:W-:-:S05]  /*0d30*/  LOP3.LUT R4, R4, 0x10, R5, 0xd8, !PT ;  /* 0x0000001004047812 */ /* 0x002fca00078ed805 */
[----:B------:R2:W-:Y:S02]  /*0d40*/  STS [UR8+0x8], R4 ;  /* 0x00000804ff007988 */ /* 0x0005e40008000808 */
.L_x_31:
[----:B-1----:R-:W-:Y:S05]  /*0d50*/  BSYNC B2 ;  /* 0x0000000000027941 */ /* 0x002fea0003800000 */
.L_x_30:
[----:B------:R-:W-:Y:S04]  /*0d60*/  BSSY B3, `(.L_x_32) ;  /* 0x0000011000037945 */ /* 0x000fe80003800000 */
[----:B------:R-:W-:Y:S04]  /*0d70*/  BSSY B2, `(.L_x_33) ;  /* 0x000000e000027945 */ /* 0x000fe80003800000 */
[----:B------:R-:W-:Y:S05]  /*0d80*/  @P2 BRA `(.L_x_34) ;  /* 0x0000000000242947 */ /* 0x000fea0003800000 */
[----:B--2--5:R-:W1:Y:S01]  /*0d90*/  LDS R4, [UR8+0x34] ;  /* 0x00003408ff047984 */ /* 0x024e620008000800 */
[----:B------:R-:W-:-:S05]  /*0da0*/  IMAD.MOV.U32 R5, RZ, RZ, 0x3f000000 ;  /* 0x3f000000ff057424 */ /* 0x000fca00078e00ff */
[----:B-1----:R-:W-:-:S05]  /*0db0*/  LOP3.LUT R4, R4, 0xff000000, R5, 0xb8, !PT ;  /* 0xff00000004047812 */ /* 0x002fca00078eb805 */
[----:B------:R1:W-:Y:S01]  /*0dc0*/  STS [UR8+0x34], R4 ;  /* 0x00003404ff007988 */ /* 0x0003e20008000808 */
[----:B------:R-:W-:Y:S05]  /*0dd0*/  @P2 BRA `(.L_x_35) ;  /* 0x00000000001c2947 */ /* 0x000fea0003800000 */
[----:B-1----:R-:W1:Y:S01]  /*0de0*/  LDS R4, [UR8+0x38] ;  /* 0x00003808ff047984 */ /* 0x002e620008000800 */
[----:B------:R-:W-:-:S05]  /*0df0*/  IMAD.MOV.U32 R5, RZ, RZ, 0x3f ;  /* 0x0000003fff057424 */ /* 0x000fca00078e00ff */
[----:B-1----:R-:W-:-:S05]  /*0e00*/  LOP3.LUT R4, R4, 0xff, R5, 0xb8, !PT ;  /* 0x000000ff04047812 */ /* 0x002fca00078eb805 */
[----:B------:R1:W-:Y:S02]  /*0e10*/  STS [UR8+0x38], R4 ;  /* 0x00003804ff007988 */ /* 0x0003e40008000808 */
.L_x_34:
[----:B------:R-:W-:Y:S05]  /*0e20*/  @P2 BREAK B2 ;  /* 0x0000000000022942 */ /* 0x000fea0003800000 */
[----:B------:R-:W-:Y:S05]  /*0e30*/  @P2 BRA `(.L_x_36) ;  /* 0x00000000000c2947 */ /* 0x000fea0003800000 */
[----:B------:R1:W-:Y:S02]  /*0e40*/  STS [UR8+0x20], R3 ;  /* 0x00002003ff007988 */ /* 0x0003e40008000808 */
.L_x_35:
[----:B------:R-:W-:Y:S05]  /*0e50*/  BSYNC B2 ;  /* 0x0000000000027941 */ /* 0x000fea0003800000 */
.L_x_33:
[----:B------:R1:W-:Y:S02]  /*0e60*/  @!P2 STS [UR8+0x24], R2 ;  /* 0x00002402ff00a988 */ /* 0x0003e40008000808 */
.L_x_36:
[----:B------:R-:W-:Y:S05]  /*0e70*/  BSYNC B3 ;  /* 0x0000000000037941 */ /* 0x000fea0003800000 */
.L_x_32:
[----:B------:R-:W-:Y:S05]  /*0e80*/  WARPSYNC.ALL ;  /* 0x0000000000007948 */ /* 0x000fea0003800000 */
[----:B------:R-:W-:Y:S04]  /*0e90*/  BSSY B3, `(.L_x_37) ;  /* 0x000000e000037945 */ /* 0x000fe80003800000 */
[----:B------:R-:W-:Y:S05]  /*0ea0*/  @P2 BRA `(.L_x_38) ;  /* 0x0000000000302947 */ /* 0x000fea0003800000 */
[----:B-1--4-:R-:W1:Y:S01]  /*0eb0*/  LDS R3, [UR8+0x34] ;  /* 0x00003408ff037984 */ /* 0x012e620008000800 */
[----:B--2--5:R-:W2:Y:S03]  /*0ec0*/  LDC.64 R4, c[0x0][0x248] ;  /* 0x00009200ff047b82 */ /* 0x024ea60000000a00 */
[----:B------:R-:W4:Y:S01]  /*0ed0*/  LDS R2, [UR8+0x1c] ;  /* 0x00001c08ff027984 */ /* 0x000f220008000800 */
[C---:B--2---:R-:W-:Y:S01]  /*0ee0*/  SHF.L.U64.HI R5, R4.reuse, 0x1, R5 ;  /* 0x0000000104057819 */ /* 0x044fe20000010205 */
[----:B------:R-:W-:-:S03]  /*0ef0*/  IMAD.SHL.U32 R4, R4, 0x2, RZ ;  /* 0x0000000204047824 */ /* 0x000fc600078e00ff */
[--C-:B------:R-:W-:Y:S02]  /*0f00*/  SHF.R.U32.HI R9, RZ, 0x4, R5.reuse ;  /* 0x00000004ff097819 */ /* 0x100fe40000011605 */
[----:B------:R-:W-:-:S05]  /*0f10*/  SHF.R.U64 R4, R4, 0x4, R5 ;  /* 0x0000000404047819 */ /* 0x000fca0000001205 */
[----:B------:R2:W-:Y:S01]  /*0f20*/  STS [UR8+0xc], R4 ;  /* 0x00000c04ff007988 */ /* 0x0005e20008000808 */
[----:B-1----:R-:W-:Y:S02]  /*0f30*/  LOP3.LUT R3, R3, 0x7, RZ, 0xb8, !PT ;  /* 0x0000000703037812 */ /* 0x002fe400078eb8ff */
[----:B----4-:R-:W-:-:S03]  /*0f40*/  LOP3.LUT R2, R2, 0xf, R9, 0xb8, !PT ;  /* 0x0000000f02027812 */ /* 0x010fc600078eb809 */
[----:B------:R2:W-:Y:S04]  /*0f50*/  STS [UR8+0x34], R3 ;  /* 0x00003403ff007988 */ /* 0x0005e80008000808 */
[----:B------:R2:W-:Y:S02]  /*0f60*/  STS [UR8+0x1c], R2 ;  /* 0x00001c02ff007988 */ /* 0x0005e40008000808 */
.L_x_38:
[----:B------:R-:W-:Y:S05]  /*0f70*/  BSYNC B3 ;  /* 0x0000000000037941 */ /* 0x000fea0003800000 */
.L_x_37:
[----:B------:R-:W-:Y:S04]  /*0f80*/  BSSY B3, `(.L_x_39) ;  /* 0x000001a000037945 */ /* 0x000fe80003800000 */
[----:B------:R-:W-:Y:S04]  /*0f90*/  BSSY B4, `(.L_x_40) ;  /* 0x0000015000047945 */ /* 0x000fe80003800000 */
[----:B------:R-:W-:Y:S05]  /*0fa0*/  @P2 BRA `(.L_x_41) ;  /* 0x0000000000202947 */ /* 0x000fea0003800000 */
[----:B-12---:R-:W1:Y:S02]  /*0fb0*/  LDS R2, [UR8+0x34] ;  /* 0x00003408ff027984 */ /* 0x006e640008000800 */
[----:B-1----:R-:W-:-:S05]  /*0fc0*/  LOP3.LUT R2, R2, 0x38, RZ, 0xb8, !PT ;  /* 0x0000003802027812 */ /* 0x002fca00078eb8ff */
[----:B------:R1:W-:Y:S01]  /*0fd0*/  STS [UR8+0x34], R2 ;  /* 0x00003402ff007988 */ /* 0x0003e20008000808 */
[----:B------:R-:W-:Y:S05]  /*0fe0*/  @P2 BRA `(.L_x_42) ;  /* 0x0000000000202947 */ /* 0x000fea0003800000 */
[----:B-1----:R-:W1:Y:S01]  /*0ff0*/  LDS R2, [UR8+0x8] ;  /* 0x00000808ff027984 */ /* 0x002e620008000800 */
[----:B----4-:R-:W-:-:S05]  /*1000*/  IMAD.MOV.U32 R3, RZ, RZ, 0x780 ;  /* 0x00000780ff037424 */ /* 0x010fca00078e00ff */
[----:B-1----:R-:W-:-:S05]  /*1010*/  LOP3.LUT R2, R2, 0x300, R3, 0xd8, !PT ;  /* 0x0000030002027812 */ /* 0x002fca00078ed803 */
[----:B------:R1:W-:Y:S02]  /*1020*/  STS [UR8+0x8], R2 ;  /* 0x00000802ff007988 */ /* 0x0003e40008000808 */
.L_x_41:
[----:B------:R-:W-:Y:S05]  /*1030*/  @P2 BRA `(.L_x_43) ;  /* 0x0000000000282947 */ /* 0x000fea0003800000 */
[----:B-12---:R-:W1:Y:S02]  /*1040*/  LDS R2, [UR8+0x8] ;  /* 0x00000808ff027984 */ /* 0x006e640008000800 */
[----:B-1----:R-:W-:-:S05]  /*1050*/  LOP3.LUT R2, R2, 0x1800, RZ, 0xb8, !PT ;  /* 0x0000180002027812 */ /* 0x002fca00078eb8ff */
[----:B------:R2:W-:Y:S02]  /*1060*/  STS [UR8+0x8], R2 ;  /* 0x00000802ff007988 */ /* 0x0005e40008000808 */
.L_x_42:
[----:B------:R-:W-:Y:S05]  /*1070*/  @P2 BREAK B4 ;  /* 0x0000000000042942 */ /* 0x000fea0003800000 */
[----:B------:R-:W-:Y:S05]  /*1080*/  @P2 BRA `(.L_x_44) ;  /* 0x0000000000242947 */ /* 0x000fea0003800000 */
[----:B-12---:R-:W1:Y:S01]  /*1090*/  LDS R2, [UR8+0x8] ;  /* 0x00000808ff027984 */ /* 0x006e620008000800 */
[----:B----4-:R-:W-:-:S05]  /*10a0*/  IMAD.MOV.U32 R3, RZ, RZ, 0x6000 ;  /* 0x00006000ff037424 */ /* 0x010fca00078e00ff */
[----:B-1----:R-:W-:-:S04]  /*10b0*/  LOP3.LUT R2, R2, 0x6000, R3, 0xd8, !PT ;  /* 0x0000600002027812 */ /* 0x002fc800078ed803 */
[----:B------:R-:W-:-:S05]  /*10c0*/  LOP3.LUT R2, R2, 0x400000, RZ, 0xb8, !PT ;  /* 0x0040000002027812 */ /* 0x000fca00078eb8ff */
[----:B------:R1:W-:Y:S02]  /*10d0*/  STS [UR8+0x8], R2 ;  /* 0x00000802ff007988 */ /* 0x0003e40008000808 */
.L_x_43:
[----:B------:R-:W-:Y:S05]  /*10e0*/  BSYNC B4 ;  /* 0x0000000000047941 */ /* 0x000fea0003800000 */
.L_x_40:
[----:B-12---:R-:W1:Y:S02]  /*10f0*/  @!P2 LDS R2, [UR8+0x8] ;  /* 0x00000808ff02a984 */ /* 0x006e640008000800 */
[----:B-1----:R-:W-:-:S05]  /*1100*/  @!P2 LOP3.LUT R2, R2, 0x8000, RZ, 0xb8, !PT ;  /* 0x000080000202a812 */ /* 0x002fca00078eb8ff */
[----:B------:R1:W-:Y:S02]  /*1110*/  @!P2 STS [UR8+0x8], R2 ;  /* 0x00000802ff00a988 */ /* 0x0003e40008000808 */
.L_x_44:
[----:B------:R-:W-:Y:S05]  /*1120*/  BSYNC B3 ;  /* 0x0000000000037941 */ /* 0x000fea0003800000 */
.L_x_39:
[----:B------:R-:W-:Y:S05]  /*1130*/  WARPSYNC.ALL ;  /* 0x0000000000007948 */ /* 0x000fea0003800000 */
[----:B------:R-:W-:-:S04]  /*1140*/  UIADD3 UR4, UR4, 0x100, URZ ;  /* 0x0000010004047890 */ /* 0x000fc8000fffe03f */
[----:B------:R-:W-:-:S04]  /*1150*/  UIADD3 UR52, UP0, UR4, UR52, URZ ;  /* 0x0000003404347290 */ /* 0x000fc8000ff1e03f */
[----:B------:R-:W-:Y:S01]  /*1160*/  ULEA.HI.X.SX32 UR53, UR4, UR53, 0x1, UP0 ;  /* 0x0000003504357291 */ /* 0x000fe200080f0e3f */
[----:B------:R-:W-:Y:S11]  /*1170*/  @P0 BRA `(.L_x_45) ;  /* 0x0000000000280947 */ /* 0x000ff60003800000 */
[----:B-12---:R-:W5:Y:S01]  /*1180*/  S2R R2, SR_LANEID ;  /* 0x0000000000027919 */ /* 0x006f620000000000 */
[----:B------:R-:W-:Y:S05]  /*1190*/  WARPSYNC.ALL ;  /* 0x0000000000007948 */ /* 0x000fea0003800000 */
[----:B-----5:R-:W-:-:S05]  /*11a0*/  IMAD.SHL.U32 R4, R2, 0x4, RZ ;  /* 0x0000000402047824 */ /* 0x020fca00078e00ff */
[----:B------:R-:W1:Y:S01]  /*11b0*/  LDS R5, [R4+UR8] ;  /* 0x0000000804057984 */ /* 0x000e620008000800 */
[----:B------:R-:W-:-:S05]  /*11c0*/  IADD3 R2, P1, R4, UR52, RZ ;  /* 0x0000003404027c10 */ /* 0x000fca000ff3e0ff */
[----:B----4-:R-:W-:-:S05]  /*11d0*/  IMAD.X R3, RZ, RZ, UR53, P1 ;  /* 0x00000035ff037e24 */ /* 0x010fca00088e06ff */
[----:B-1----:R1:W2:Y:S01]  /*11e0*/  ATOMG.E.EXCH.STRONG.GPU PT, RZ, [R2], R5 ;  /* 0x0000000502ff73a8 */ /* 0x0022a200041ee100 */
[----:B------:R-:W-:-:S04]  /*11f0*/  DEPBAR {5,4,3,2,1,0} ;  /* 0x0000003f0000791a */ /* 0x000fc80000000000 */
[----:B------:R1:W-:Y:S01]  /*1200*/  UTMACCTL.IV [UR52] ;  /* 0x00000000340079b9 */ /* 0x0003e20008000000 */
[----:B------:R-:W-:Y:S01]  /*1210*/  NOP ;  /* 0x0000000000007918 */ /* 0x000fe20000000000 */
.L_x_45:
[----:B------:R-:W-:Y:S05]  /*1220*/  @P0 BRA `(.L_x_46) ;  /* 0x00000000000c0947 */ /* 0x000fea0003800000 */
[----:B------:R0:W-:Y:S01]  /*1230*/  UTMACMDFLUSH ;  /* 0x00000000000079b7 */ /* 0x0001e20000000000 */
[----:B------:R-:W-:Y:S05]  /*1240*/  @P0 BRA `(.L_x_46) ;  /* 0x0000000000040947 */ /* 0x000fea0003800000 */
[----:B------:R-:W-:-:S04]  /*1250*/  DEPBAR.LE SB0, 0x0 ;  /* 0x000080000000791a */ /* 0x000fc80000000000 */
.L_x_46:
[----:B------:R-:W-:Y:S05]  /*1260*/  WARPSYNC.ALL ;  /* 0x0000000000007948 */ /* 0x000fea0003800000 */
[----:B--2---:R-:W-:Y:S01]  /*1270*/  BAR.SYNC.DEFER_BLOCKING 0x0 ;  /* 0x0000000000007b1d */ /* 0x004fe20000010000 */
[----:B------:R-:W-:Y:S01]  /*1280*/  ISETP.GE.AND P0, PT, R8, 0x1, PT ;  /* 0x000000010800780c */ /* 0x000fe20003f06270 */
[----:B------:R-:W-:Y:S01]  /*1290*/  USHF.L.U32 UR23, UR54, 0x6, URZ ;  /* 0x0000000636177899 */ /* 0x000fe2000800063f */
[----:B------:R-:W-:Y:S01]  /*12a0*/  CS2R R24, SRZ ;  /* 0x0000000000187805 */ /* 0x000fe2000001ff00 */
[----:B------:R-:W-:Y:S01]  /*12b0*/  USHF.L.U32 UR26, UR11, 0x6, URZ ;  /* 0x000000060b1a7899 */ /* 0x000fe2000800063f */
[----:B------:R-:W-:Y:S01]  /*12c0*/  CS2R R26, SRZ ;  /* 0x00000000001a7805 */ /* 0x000fe2000001ff00 */
[----:B------:R-:W-:Y:S01]  /*12d0*/  VOTEU.ALL UP0, P2 ;  /* 0x00000000003f7886 */ /* 0x000fe20001000000 */
[----:B------:R-:W-:Y:S01]  /*12e0*/  UMOV UR4, 0x1 ;  /* 0x0000000100047882 */ /* 0x000fe20000000000 */
[----:B------:R-:W-:-:S02]  /*12f0*/  CS2R R28, SRZ ;  /* 0x00000000001c7805 */ /* 0x000fc4000001ff00 */
[----:B------:R-:W-:Y:S02]  /*1300*/  CS2R R30, SRZ ;  /* 0x00000000001e7805 */ /* 0x000fe4000001ff00 */
[----:B------:R-:W-:Y:S01]  /*1310*/  CS2R R32, SRZ ;  /* 0x0000000000207805 */ /* 0x000fe2000001ff00 */
[----:B------:R-:W-:-:S04]  /*1320*/  @!UP0 UIADD3 UR4, -UR4, 0x100000, URZ ;  /* 0x0010000004048890 */ /* 0x000fc8000fffe13f */
[----:B------:R-:W-:Y:S02]  /*1330*/  @!UP0 USHF.L.U32 UR5, UR4, 0xb, URZ ;  /* 0x0000000b04058899 */ /* 0x000fe4000800063f */
[----:B------:R-:W-:Y:S01]  /*1340*/  @!UP0 USHF.L.U32 UR4, UR4, 0x1, URZ ;  /* 0x0000000104048899 */ /* 0x000fe2000800063f */
[----:B------:R-:W-:Y:S01]  /*1350*/  CS2R R34, SRZ ;  /* 0x0000000000227805 */ /* 0x000fe2000001ff00 */
[----:B------:R-:W-:Y:S01]  /*1360*/  VOTEU.ALL UP0, P2 ;  /* 0x00000000003f7886 */ /* 0x000fe20001000000 */
[----:B------:R-:W-:Y:S02]  /*1370*/  CS2R R36, SRZ ;  /* 0x0000000000247805 */ /* 0x000fe4000001ff00 */
[----:B------:R-:W-:Y:S01]  /*1380*/  CS2R R38, SRZ ;  /* 0x0000000000267805 */ /* 0x000fe2000001ff00 */
[----:B------:R-:W2:Y:S06]  /*1390*/  FENCE.VIEW.ASYNC.S ;  /* 0x00000000000073c6 */ /* 0x000eac0000000000 */
[----:B--2---:R2:W1:Y:S01]  /*13a0*/  @!UP0 SYNCS.EXCH.64 URZ, [UR8+0x8000], UR4 ;  /* 0x00800004083f85b2 */ /* 0x0044620008000100 */
[----:B------:R-:W-:Y:S05]  /*13b0*/  @!P0 BRA `(.L_x_47) ;  /* 0x0000000400e08947 */ /* 0x000fea0003800000 */
[----:B------:R-:W-:Y:S01]  /*13c0*/  USHF.R.U32.HI UR9, URZ, 0x4, UR8 ;  /* 0x000000043f097899 */ /* 0x000fe20008011608 */
[----:B-1----:R-:W-:Y:S01]  /*13d0*/  SHF.R.U32.HI R2, RZ, 0x5, R0 ;  /* 0x00000005ff027819 */ /* 0x002fe20000011600 */
[----:B--2---:R-:W-:Y:S01]  /*13e0*/  UIADD3 UR5, UR8, 0x4000, URZ ;  /* 0x0000400008057890 */ /* 0x004fe2000fffe03f */
[----:B------:R-:W-:Y:S01]  /*13f0*/  CS2R R24, SRZ ;  /* 0x0000000000187805 */ /* 0x000fe2000001ff00 */
[----:B------:R-:W-:Y:S01]  /*1400*/  USGXT.U32 UR9, UR9, 0xe ;  /* 0x0000000e0909789a */ /* 0x000fe20008000000 */
[----:B------:R-:W-:Y:S01]  /*1410*/  R2UR UR10, R2 ;  /* 0x00000000020a72ca */ /* 0x000fe200000e0000 */
[----:B------:R-:W-:Y:S01]  /*1420*/  UMOV UR4, URZ ;  /* 0x0000003f00047c82 */ /* 0x000fe20008000000 */
[----:B------:R-:W-:Y:S01]  /*1430*/  CS2R R26, SRZ ;  /* 0x00000000001a7805 */ /* 0x000fe2000001ff00 */
[----:B------:R-:W-:Y:S01]  /*1440*/  UIADD3 UR12, UP0, UR9, 0x2, URZ ;  /* 0x00000002090c7890 */ /* 0x000fe2000ff1e03f */
[----:B------:R-:W-:Y:S02]  /*1450*/  CS2R R28, SRZ ;  /* 0x00000000001c7805 */ /* 0x000fe4000001ff00 */
[----:B------:R-:W-:-:S02]  /*1460*/  CS2R R30, SRZ ;  /* 0x00000000001e7805 */ /* 0x000fc4000001ff00 */
[----:B------:R-:W-:Y:S01]  /*1470*/  CS2R R32, SRZ ;  /* 0x0000000000207805 */ /* 0x000fe2000001ff00 */
[----:B------:R-:W-:Y:S01]  /*1480*/  UIADD3.X UR13, UR4, 0x40000040, URZ, UP0, !UPT ;  /* 0x40000040040d7890 */ /* 0x000fe200087fe43f */
[----:B------:R-:W-:Y:S02]  /*1490*/  CS2R R34, SRZ ;  /* 0x0000000000227805 */ /* 0x000fe4000001ff00 */
[----:B------:R-:W-:Y:S02]  /*14a0*/  CS2R R36, SRZ ;  /* 0x0000000000247805 */ /* 0x000fe4000001ff00 */
[----:B------:R-:W-:Y:S01]  /*14b0*/  CS2R R38, SRZ ;  /* 0x0000000000267805 */ /* 0x000fe2000001ff00 */
[----:B------:R-:W-:Y:S01]  /*14c0*/  IMAD.U32 R5, RZ, RZ, UR5 ;  /* 0x00000005ff057e24 */ /* 0x000fe2000f8e00ff */
[----:B------:R-:W-:Y:S02]  /*14d0*/  UIADD3.64 UR28, UR12, 0x2, URZ ;  /* 0x000000020c1c7897 */ /* 0x000fe4000fffe03f */
[----:B------:R-:W-:-:S02]  /*14e0*/  UIADD3.64 UR32, UR12, 0x4, URZ ;  /* 0x000000040c207897 */ /* 0x000fc4000fffe03f */
[----:B------:R-:W-:Y:S02]  /*14f0*/  UIADD3.64 UR36, UR12, 0x1fe, URZ ;  /* 0x000001fe0c247897 */ /* 0x000fe4000fffe03f */
[----:B------:R-:W-:Y:S02]  /*1500*/  UIADD3.64 UR40, UR12, 0x200, URZ ;  /* 0x000002000c287897 */ /* 0x000fe4000fffe03f */
[----:B------:R-:W-:Y:S02]  /*1510*/  UIADD3.64 UR44, UR12, 0x202, URZ ;  /* 0x000002020c2c7897 */ /* 0x000fe4000fffe03f */
[----:B------:R-:W-:Y:S01]  /*1520*/  UIADD3.64 UR48, UR12, 0x204, URZ ;  /* 0x000002040c307897 */ /* 0x000fe2000fffe03f */
[----:B------:R-:W-:-:S11]  /*1530*/  UMOV UR27, URZ ;  /* 0x0000003f001b7c82 */ /* 0x000fd60008000000 */
.L_x_49:
[----:B------:R-:W-:Y:S01]  /*1540*/  BAR.SYNC.DEFER_BLOCKING 0x0 ;  /* 0x0000000000007b1d */ /* 0x000fe20000010000 */
[----:B------:R-:W-:Y:S01]  /*1550*/  @!P2 IMAD.MOV.U32 R2, RZ, RZ, 0x8000 ;  /* 0x00008000ff02a424 */ /* 0x000fe200078e00ff */
[----:B------:R-:W-:Y:S02]  /*1560*/  ELECT P0, URZ, PT ;  /* 0x00000000003f782f */ /* 0x000fe40003800000 */
[----:B------:R-:W-:Y:S02]  /*1570*/  ELECT P1, URZ, PT ;  /* 0x00000000003f782f */ /* 0x000fe40003820000 */
[C---:B------:R-:W-:Y:S01]  /*1580*/  ISETP.LT.U32.AND P0, PT, R6.reuse, 0x20, P0 ;  /* 0x000000200600780c */ /* 0x040fe20000701070 */
[----:B------:R-:W-:Y:S01]  /*1590*/  ULOP3.LUT UR22, UR10, 0x1, URZ, 0xc0, !UPT ;  /* 0x000000010a167892 */ /* 0x000fe2000f8ec03f */
[----:B------:R-:W-:-:S03]  /*15a0*/  ISETP.LT.U32.AND P1, PT, R6, 0x40, P1 ;  /* 0x000000400600780c */ /* 0x000fc60000f21070 */
[----:B------:R-:W-:Y:S02]  /*15b0*/  ULEA UR20, UR22, UR8, 0xd ;  /* 0x0000000816147291 */ /* 0x000fe4000f8e683f */
[----:B------:R-:W-:-:S06]  /*15c0*/  ULEA UR22, UR22, UR27, 0x6 ;  /* 0x0000001b16167291 */ /* 0x000fcc000f8e303f */
[----:B------:R-:W-:Y:S02]  /*15d0*/  VOTEU.ANY UP0, P0 ;  /* 0x00000000003f7886 */ /* 0x000fe40000000100 */
[----:B------:R-:W-:Y:S01]  /*15e0*/  VOTEU.ANY UP1, P1 ;  /* 0x00000000003f7886 */ /* 0x000fe20000820100 */
[----:B------:R-:W-:Y:S01]  /*15f0*/  VOTEU.ANY UP2, P1 ;  /* 0x00000000003f7886 */ /* 0x000fe20000840100 */
[----:B------:R1:W-:Y:S01]  /*1600*/  @!P2 SYNCS.ARRIVE.TRANS64 RZ, [UR8+0x8000], R2 ;  /* 0x00800002ffffa9a7 */ /* 0x0003e20008000008 */
[----:B------:R2:W-:Y:S06]  /*1610*/  MEMBAR.ALL.CTA ;  /* 0x0000000000007992 */ /* 0x0005ec0000008000 */
[----:B--2---:R-:W2:Y:S01]  /*1620*/  FENCE.VIEW.ASYNC.S ;  /* 0x00000000000073c6 */ /* 0x004ea20000000000 */
[----:B------:R-:W-:-:S02]  /*1630*/  @UP0 UIADD3 UR4, UR8, 0x4000, URZ ;  /* 0x0000400008040890 */ /* 0x000fc4000fffe03f */
[----:B------:R-:W-:Y:S01]  /*1640*/  @UP1 UIADD3 UR21, UR8, 0x8000, URZ ;  /* 0x0000800008151890 */ /* 0x000fe2000fffe03f */
[----:B------:R-:W-:Y:S01]  /*1650*/  @UP1 UMOV UR5, UR17 ;  /* 0x0000001100051c82 */ /* 0x000fe20008000000 */
[----:B------:R-:W-:Y:S02]  /*1660*/  @UP0 UIADD3 UR25, UR8, 0x8000, URZ ;  /* 0x0000800008190890 */ /* 0x000fe4000fffe03f */
[----:B------:R-:W-:Y:S01]  /*1670*/  @P0 IMAD.U32 R5, RZ, RZ, UR4 ;  /* 0x00000004ff050e24 */ /* 0x000fe2000f8e00ff */
[----:B------:R-:W-:Y:S01]  /*1680*/  @UP1 UMOV UR4, UR16 ;  /* 0x0000001000041c82 */ /* 0x000fe20008000000 */
[----:B--2---:R-:W-:Y:S01]  /*1690*/  VOTEU.ANY UP1, P0 ;  /* 0x00000000003f7886 */ /* 0x004fe20000020100 */
[----:B-1----:R-:W-:Y:S02]  /*16a0*/  SHF.L.U32 R2, R7, 0x1f, RZ ;  /* 0x0000001f07027819 */ /* 0x002fe400000006ff */
[----:B------:R-:W-:Y:S01]  /*16b0*/  @P0 R2UR UR24, R5 ;  /* 0x00000000051802ca */ /* 0x000fe200000e0000 */
[----:B------:R-:W-:Y:S06]  /*16c0*/  BAR.SYNC.DEFER_BLOCKING 0x0 ;  /* 0x0000000000007b1d */ /* 0x000fec0000010000 */
[----:B------:R1:W-:Y:S02]  /*16d0*/  @UP2 UTMALDG.2D [UR20], [UR4] ;  /* 0x00000014040025b4 */ /* 0x0003e40008008000 */
[----:B-1----:R-:W-:Y:S01]  /*16e0*/  @UP0 UMOV UR4, UR18 ;  /* 0x0000001200040c82 */ /* 0x002fe20008000000 */
[----:B------:R-:W-:Y:S01]  /*16f0*/  @UP0 UMOV UR5, UR19 ;  /* 0x0000001300050c82 */ /* 0x000fe20008000000 */
[----:B------:R-:W-:Y:S06]  /*1700*/  BAR.SYNC.DEFER_BLOCKING 0x0 ;  /* 0x0000000000007b1d */ /* 0x000fec0000010000 */
[----:B------:R1:W-:Y:S02]  /*1710*/  @UP1 UTMALDG.2D [UR24], [UR4] ;  /* 0x00000018040015b4 */ /* 0x0003e40008008000 */
[----:B------:R-:W-:Y:S06]  /*1720*/  BAR.SYNC.DEFER_BLOCKING 0x0 ;  /* 0x0000000000007b1d */ /* 0x000fec0000010000 */
[----:B------:R-:W2:Y:S02]  /*1730*/  SYNCS.PHASECHK.TRANS64.TRYWAIT P0, [UR8+0x8000], R2 ;  /* 0x00800002ff0075a7 */ /* 0x000ea40008000148 */
[----:B-12---:R-:W-:Y:S05]  /*1740*/  @!P0 BRA `(.L_x_48) ;  /* 0x0000000400a48947 */ /* 0x006fea0003800000 */
.L_x_50:
[----:B------:R-:W-:Y:S01]  /*1750*/  ULOP3.LUT UR4, UR10, 0x4, URZ, 0xc0, !UPT ;  /* 0x000000040a047892 */ /* 0x000fe2000f8ec03f */
[----:B----4-:R-:W-:Y:S01]  /*1760*/  IMAD.MOV.U32 R3, RZ, RZ, 0x40000040 ;  /* 0x40000040ff037424 */ /* 0x010fe200078e00ff */
[----:B------:R-:W-:Y:S02]  /*1770*/  WARPGROUP.DEPBAR.LE gsb0, 0x0 ;  /* 0x00008000000079c5 */ /* 0x000fe40000010000 */
[----:B------:R-:W-:Y:S01]  /*1780*/  WARPGROUP.ARRIVE ;  /* 0x00000000000079c5 */ /* 0x000fe20000000000 */
[----:B------:R-:W-:Y:S01]  /*1790*/  UMOV UR5, 0x40000040 ;  /* 0x4000004000057882 */ /* 0x000fe20000000000 */
[----:B------:R-:W-:Y:S01]  /*17a0*/  LEA.HI R2, R5, UR4, RZ, 0x1c ;  /* 0x0000000405027c11 */ /* 0x000fe2000f8fe0ff */
[----:B------:R-:W-:Y:S01]  /*17b0*/  UMOV UR4, UR9 ;  /* 0x0000000900047c82 */ /* 0x000fe20008000000 */
[----:B------:R-:W-:Y:S01]  /*17c0*/  R2UR UR7, R3 ;  /* 0x00000000030772ca */ /* 0x000fe200000e0000 */
[----:B------:R-:W-:Y:S01]  /*17d0*/  IMAD.MOV.U32 R3, RZ, RZ, RZ ;  /* 0x000000ffff037224 */ /* 0x000fe200078e00ff */
[----:B------:R-:W-:Y:S01]  /*17e0*/  LOP3.LUT R2, R2, 0x3fff, RZ, 0xc0, !PT ;  /* 0x00003fff02027812 */ /* 0x000fe200078ec0ff */
[----:B------:R-:W-:Y:S01]  /*17f0*/  UIADD3 UR27, UR27, 0x80, URZ ;  /* 0x000000801b1b7890 */ /* 0x000fe2000fffe03f */
[----:B------:R-:W-:-:S02]  /*1800*/  LOP3.LUT R7, R7, 0x1, RZ, 0x3c, !PT ;  /* 0x0000000107077812 */ /* 0x000fc400078e3cff */
[C---:B------:R-:W-:Y:S02]  /*1810*/  R2UR UR6, R2.reuse ;  /* 0x00000000020672ca */ /* 0x040fe400000e0000 */
[----:B------:R-:W-:-:S04]  /*1820*/  IADD3 R2, P0, R2, 0x80, RZ ;  /* 0x0000008002027810 */ /* 0x000fc80007f1e0ff */
[----:B------:R-:W-:Y:S01]  /*1830*/  IADD3.X R3, R3, 0x40000040, RZ, P0, !PT ;  /* 0x4000004003037810 */ /* 0x000fe200007fe4ff */
[----:B-----5:R-:W-:Y:S01]  /*1840*/  IMAD.MOV.U32 R4, RZ, RZ, R2 ;  /* 0x000000ffff047224 */ /* 0x020fe200078e0002 */
[----:B------:R-:W-:Y:S02]  /*1850*/  R2UR UR14, R2 ;  /* 0x00000000020e72ca */ /* 0x000fe400000e0000 */
[----:B------:R-:W-:Y:S02]  /*1860*/  R2UR UR15, R3 ;  /* 0x00000000030f72ca */ /* 0x000fe400000e0000 */
[----:B------:R-:W-:Y:S01]  /*1870*/  IADD3 R8, P0, R4, 0x80, RZ ;  /* 0x0000008004087810 */ /* 0x000fe20007f1e0ff */
[----:B------:R-:W-:Y:S01]  /*1880*/  HGMMA.64x32x16.F32 R24, gdesc[UR4].tnspB, R24 ;  /* 0x40600000041879f0 */ /* 0x000fe20008700818 */
[----:B------:R-:W-:Y:S02]  /*1890*/  IMAD.MOV.U32 R4, RZ, RZ, R3 ;  /* 0x000000ffff047224 */ /* 0x000fe400078e0003 */
[----:B------:R-:W-:-:S02]  /*18a0*/  R2UR UR30, R8 ;  /* 0x00000000081e72ca */ /* 0x000fc400000e0000 */
[----:B------:R-:W-:Y:S02]  /*18b0*/  IMAD.X R9, RZ, RZ, R4, P0 ;  /* 0x000000ffff097224 */ /* 0x000fe400000e0604 */
[----:B------:R-:W-:-:S03]  /*18c0*/  IMAD.MOV.U32 R4, RZ, RZ, R2 ;  /* 0x000000ffff047224 */ /* 0x000fc600078e0002 */
[----:B------:R-:W-:Y:S02]  /*18d0*/  R2UR UR31, R9 ;  /* 0x00000000091f72ca */ /* 0x000fe400000e0000 */
[----:B------:R-:W-:Y:S01]  /*18e0*/  IADD3 R8, P0, R4, 0x100, RZ ;  /* 0x0000010004087810 */ /* 0x000fe20007f1e0ff */
[----:B------:R-:W-:-:S03]  /*18f0*/  IMAD.MOV.U32 R4, RZ, RZ, R3 ;  /* 0x000000ffff047224 */ /* 0x000fc600078e0003 */
[----:B------:R-:W-:Y:S01]  /*1900*/  R2UR UR34, R8 ;  /* 0x00000000082272ca */ /* 0x000fe200000e0000 */
        /* <DEDUP_REMOVED lines=19> */
[----:B------:R-:W-:Y:S02]  /*1a40*/  IMAD.MOV.U32 R4, RZ, RZ, R2 ;  /* 0x000000ffff047224 */ /* 0x000fe400078e0002 */
[----:B------:R-:W1:Y:S01]  /*1a50*/  LDC R2, c[0x0][0x230] ;  /* 0x00008c00ff027b82 */ /* 0x000e620000000800 */
[----:B------:R-:W-:Y:S01]  /*1a60*/  R2UR UR47, R9 ;  /* 0x00000000092f72ca */ /* 0x000fe200000e0000 */
[----:B------:R-:W-:Y:S01]  /*1a70*/  HGMMA.64x32x16.F32 R24, gdesc[UR12].tnspB, R24 ;  /* 0x406000000c1879f0 */ /* 0x000fe20008700818 */
[----:B------:R-:W-:-:S04]  /*1a80*/  IADD3 R8, P0, R4, 0x300, RZ ;  /* 0x0000030004087810 */ /* 0x000fc80007f1e0ff */
[----:B------:R-:W-:Y:S01]  /*1a90*/  R2UR UR50, R8 ;  /* 0x00000000083272ca */ /* 0x000fe200000e0000 */
[----:B------:R-:W-:-:S05]  /*1aa0*/  IMAD.X R9, RZ, RZ, R3, P0 ;  /* 0x000000ffff097224 */ /* 0x000fca00000e0603 */
[----:B------:R-:W-:Y:S02]  /*1ab0*/  R2UR UR51, R9 ;  /* 0x00000000093372ca */ /* 0x000fe400000e0000 */
[----:B-1----:R-:W-:Y:S01]  /*1ac0*/  ISETP.LE.AND P0, PT, R2, UR27, PT ;  /* 0x0000001b02007c0c */ /* 0x002fe2000bf03270 */
[----:B------:R-:W-:Y:S04]  /*1ad0*/  HGMMA.64x32x16.F32 R24, gdesc[UR28].tnspB, R24 ;  /* 0x406000001c1879f0 */ /* 0x000fe80008700818 */
[----:B------:R-:W-:Y:S04]  /*1ae0*/  HGMMA.64x32x16.F32 R24, gdesc[UR32].tnspB, R24 ;  /* 0x40600000201879f0 */ /* 0x000fe80008700818 */
[----:B------:R-:W-:Y:S04]  /*1af0*/  HGMMA.64x32x16.F32 R24, gdesc[UR36].tnspB, R24 ;  /* 0x40600000241879f0 */ /* 0x000fe80008700818 */
[----:B------:R-:W-:Y:S04]  /*1b00*/  HGMMA.64x32x16.F32 R24, gdesc[UR40].tnspB, R24 ;  /* 0x40600000281879f0 */ /* 0x000fe80008700818 */
[----:B------:R-:W-:Y:S04]  /*1b10*/  HGMMA.64x32x16.F32 R24, gdesc[UR44].tnspB, R24 ;  /* 0x406000002c1879f0 */ /* 0x000fe80008700818 */
[----:B------:R-:W-:Y:S01]  /*1b20*/  HGMMA.64x32x16.F32 R24, gdesc[UR48].tnspB, R24, gsb0 ;  /* 0x40600000301879f0 */ /* 0x000fe20008000818 */
[----:B------:R-:W-:Y:S05]  /*1b30*/  @!P0 BRA `(.L_x_49) ;  /* 0xfffffff800808947 */ /* 0x000fea000383ffff */
.L_x_47:
[C---:B-1----:R-:W-:Y:S01]  /*1b40*/  IMAD.SHL.U32 R2, R0.reuse, 0x40, RZ ;  /* 0x0000004000027824 */ /* 0x042fe200078e00ff */
[----:B-----5:R-:W-:Y:S01]  /*1b50*/  SHF.R.U32.HI R4, RZ, 0x1, R0 ;  /* 0x00000001ff047819 */ /* 0x020fe20000011600 */
[----:B----4-:R-:W-:Y:S01]  /*1b60*/  IMAD.SHL.U32 R3, R0, 0x10, RZ ;  /* 0x0000001000037824 */ /* 0x010fe200078e00ff */
[----:B------:R-:W-:Y:S02]  /*1b70*/  WARPGROUP.DEPBAR.LE gsb0, 0x0 ;  /* 0x00008000000079c5 */ /* 0x000fe40000010000 */
[----:B------:R-:W-:Y:S01]  /*1b80*/  LOP3.LUT R2, R2, 0x1800, RZ, 0xc0, !PT ;  /* 0x0000180002027812 */ /* 0x000fe200078ec0ff */
[----:B------:R-:W-:Y:S01]  /*1b90*/  BAR.SYNC.DEFER_BLOCKING 0x0 ;  /* 0x0000000000007b1d */ /* 0x000fe20000010000 */
[----:B------:R-:W-:Y:S02]  /*1ba0*/  LOP3.LUT R5, R4, 0x40, RZ, 0xc0, !PT ;  /* 0x0000004004057812 */ /* 0x000fe400078ec0ff */
[----:B------:R-:W-:Y:S02]  /*1bb0*/  ELECT P0, URZ, PT ;  /* 0x00000000003f782f */ /* 0x000fe40003800000 */
[----:B------:R-:W-:-:S02]  /*1bc0*/  LOP3.LUT R2, R2, 0x70, R3, 0xf8, !PT ;  /* 0x0000007002027812 */ /* 0x000fc400078ef803 */
[----:B------:R-:W-:Y:S01]  /*1bd0*/  LOP3.LUT R5, R5, 0x10, R0, 0xf8, !PT ;  /* 0x0000001005057812 */ /* 0x000fe200078ef800 */
[----:B------:R-:W-:Y:S01]  /*1be0*/  IMAD.SHL.U32 R0, R0, 0x80, RZ ;  /* 0x0000008000007824 */ /* 0x000fe200078e00ff */
[----:B------:R-:W-:Y:S01]  /*1bf0*/  F2FP.F16.F32.PACK_AB R24, R25, R24 ;  /* 0x000000181918723e */ /* 0x000fe200000000ff */
[----:B------:R-:W-:Y:S01]  /*1c00*/  UMOV UR9, UR26 ;  /* 0x0000001a00097c82 */ /* 0x000fe20008000000 */
[----:B------:R-:W-:Y:S01]  /*1c10*/  LOP3.LUT R5, R2, R5, RZ, 0x3c, !PT ;  /* 0x0000000502057212 */ /* 0x000fe200078e3cff */
[----:B------:R-:W-:Y:S01]  /*1c20*/  UMOV UR10, UR23 ;  /* 0x00000017000a7c82 */ /* 0x000fe20008000000 */
[----:B------:R-:W-:Y:S02]  /*1c30*/  F2FP.F16.F32.PACK_AB R25, R27, R26 ;  /* 0x0000001a1b19723e */ /* 0x000fe400000000ff */
[----:B------:R-:W-:Y:S02]  /*1c40*/  LOP3.LUT R0, R5, 0x780, R0, 0xf8, !PT ;  /* 0x0000078005007812 */ /* 0x000fe400078ef800 */
[----:B------:R-:W-:-:S02]  /*1c50*/  F2FP.F16.F32.PACK_AB R32, R33, R32 ;  /* 0x000000202120723e */ /* 0x000fc400000000ff */
[C---:B------:R-:W-:Y:S01]  /*1c60*/  LOP3.LUT R2, R0.reuse, 0x20, RZ, 0x3c, !PT ;  /* 0x0000002000027812 */ /* 0x040fe200078e3cff */
[----:B------:R-:W-:Y:S01]  /*1c70*/  VIADD R0, R0, UR8 ;  /* 0x0000000800007c36 */ /* 0x000fe20008000000 */
[----:B------:R-:W-:Y:S02]  /*1c80*/  F2FP.F16.F32.PACK_AB R26, R29, R28 ;  /* 0x0000001c1d1a723e */ /* 0x000fe400000000ff */
[----:B------:R-:W-:Y:S01]  /*1c90*/  F2FP.F16.F32.PACK_AB R27, R31, R30 ;  /* 0x0000001e1f1b723e */ /* 0x000fe200000000ff */
[----:B------:R-:W-:Y:S01]  /*1ca0*/  VIADD R2, R2, UR8 ;  /* 0x0000000802027c36 */ /* 0x000fe20008000000 */
[----:B------:R-:W-:Y:S01]  /*1cb0*/  F2FP.F16.F32.PACK_AB R33, R35, R34 ;  /* 0x000000222321723e */ /* 0x000fe200000000ff */
[----:B------:R-:W1:Y:S01]  /*1cc0*/  @!P2 SYNCS.CCTL.IV [UR8+0x8000] ;  /* 0x00800000ff00a9b1 */ /* 0x000e620008000008 */
[----:B------:R-:W-:Y:S01]  /*1cd0*/  F2FP.F16.F32.PACK_AB R34, R37, R36 ;  /* 0x000000242522723e */ /* 0x000fe200000000ff */
[----:B-1----:R-:W-:Y:S01]  /*1ce0*/  STSM.16.M88.4 [R0], R24 ;  /* 0x0000001800007844 */ /* 0x002fe20000000200 */
[----:B------:R-:W-:-:S02]  /*1cf0*/  F2FP.F16.F32.PACK_AB R35, R39, R38 ;  /* 0x000000262723723e */ /* 0x000fc400000000ff */
[----:B------:R-:W-:-:S03]  /*1d00*/  ISETP.LT.U32.AND P0, PT, R6, 0x20, P0 ;  /* 0x000000200600780c */ /* 0x000fc60000701070 */
[----:B------:R-:W-:Y:S01]  /*1d10*/  STSM.16.M88.4 [R2], R32 ;  /* 0x0000002002007844 */ /* 0x000fe20000000200 */
[----:B------:R1:W-:Y:S06]  /*1d20*/  MEMBAR.ALL.CTA ;  /* 0x0000000000007992 */ /* 0x0003ec0000008000 */
[----:B-1----:R-:W1:Y:S03]  /*1d30*/  FENCE.VIEW.ASYNC.S ;  /* 0x00000000000073c6 */ /* 0x002e660000000000 */
[----:B-1----:R-:W-:Y:S01]  /*1d40*/  VOTEU.ANY UP0, P0 ;  /* 0x00000000003f7886 */ /* 0x002fe20000000100 */
[----:B------:R-:W-:-:S04]  /*1d50*/  VOTEU.ANY UP1, P0 ;  /* 0x00000000003f7886 */ /* 0x000fc80000020100 */
[----:B--2---:R-:W-:Y:S01]  /*1d60*/  @UP0 UMOV UR4, UR52 ;  /* 0x0000003400040c82 */ /* 0x004fe20008000000 */
[----:B------:R-:W-:Y:S01]  /*1d70*/  @UP0 UMOV UR5, UR53 ;  /* 0x0000003500050c82 */ /* 0x000fe20008000000 */
[----:B------:R-:W-:Y:S06]  /*1d80*/  BAR.SYNC.DEFER_BLOCKING 0x0 ;  /* 0x0000000000007b1d */ /* 0x000fec0000010000 */
[----:B------:R1:W-:Y:S01]  /*1d90*/  @UP1 UTMASTG.2D [UR8], [UR4] ;  /* 0x00000008040013b5 */ /* 0x0003e20008008000 */
[----:B------:R0:W-:Y:S01]  /*1da0*/  UTMACMDFLUSH ;  /* 0x00000000000079b7 */ /* 0x0001e20000000000 */
[----:B------:R-:W-:-:S04]  /*1db0*/  DEPBAR.LE SB0, 0x0 ;  /* 0x000080000000791a */ /* 0x000fc80000000000 */
[----:B------:R-:W-:Y:S06]  /*1dc0*/  BAR.SYNC.DEFER_BLOCKING 0x0 ;  /* 0x0000000000007b1d */ /* 0x000fec0000010000 */
[----:B-1----:R-:W-:Y:S05]  /*1dd0*/  EXIT ;  /* 0x000000000000794d */ /* 0x002fea0003800000 */
.L_x_48:
[----:B------:R-:W1:Y:S02]  /*1de0*/  SYNCS.PHASECHK.TRANS64.TRYWAIT P0, [UR8+0x8000], R2 ;  /* 0x00800002ff0075a7 */ /* 0x000e640008000148 */
[----:B-1----:R-:W-:Y:S05]  /*1df0*/  @!P0 BRA `(.L_x_48) ;  /* 0xfffffffc00f88947 */ /* 0x002fea000383ffff */
[----:B------:R-:W-:Y:S05]  /*1e00*/  BRA `(.L_x_50) ;  /* 0xfffffff800507947 */ /* 0x000fea000383ffff */
.L_x_51:
[----:B------:R-:W-:-:S00]  /*1e10*/  BRA `(.L_x_51) ;  /* 0xfffffffc00fc7947 */ /* 0x000fc0000383ffff */
[----:B------:R-:W-:-:S00]  /*1e20*/  NOP ;  /* 0x0000000000007918 */ /* 0x000fc00000000000 */
        /* <DEDUP_REMOVED lines=13> */
.L_x_52:


//--------------------- .nv.shared.gluon_wgmma    --------------------------
	.section	.nv.shared.gluon_wgmma,"aw",@nobits
	.sectionflags	@""
	.align	16
	.zero		1024


//--------------------- .nv.shared.reserved.0     --------------------------
	.section	.nv.shared.reserved.0,"aw",@nobits
	.weak		__nv_reservedSMEM_offset_0_alias
	.size		__nv_reservedSMEM_offset_0_alias, 0, 0
	.other		__nv_reservedSMEM_offset_0_alias,@"STO_CUDA_RESERVED_SHARED STV_DEFAULT"
__nv_reservedSMEM_offset_0_alias:
	.zero		0


//--------------------- .nv.constant0.gluon_wgmma --------------------------
	.section	.nv.constant0.gluon_wgmma,"a",@progbits
	.sectionflags	@""
	.align	4
.nv.constant0.gluon_wgmma:
	.zero		608


//--------------------- SYMBOLS --------------------------

	.type		.nv.reservedSmem.offset0,@object
	.size		.nv.reservedSmem.offset0,0x4
